//
// Generated by NVIDIA NVVM Compiler
//
// Compiler Build ID: CL-36424714
// Cuda compilation tools, release 13.0, V13.0.88
// Based on NVVM 20.0.0
//

.version 9.0
.target sm_100
.address_size 64

	// .globl	_Z23reference_conv1d_kernelPfS_S_mm

.visible .entry _Z23reference_conv1d_kernelPfS_S_mm(
	.param .u64 .ptr .align 1 _Z23reference_conv1d_kernelPfS_S_mm_param_0,
	.param .u64 .ptr .align 1 _Z23reference_conv1d_kernelPfS_S_mm_param_1,
	.param .u64 .ptr .align 1 _Z23reference_conv1d_kernelPfS_S_mm_param_2,
	.param .u64 _Z23reference_conv1d_kernelPfS_S_mm_param_3,
	.param .u64 _Z23reference_conv1d_kernelPfS_S_mm_param_4
)
{
	.reg .pred 	%p<56>;
	.reg .b32 	%r<5>;
	.reg .b32 	%f<113>;
	.reg .b64 	%rd<176>;

	ld.param.u64 	%rd44, [_Z23reference_conv1d_kernelPfS_S_mm_param_0];
	ld.param.u64 	%rd45, [_Z23reference_conv1d_kernelPfS_S_mm_param_1];
	ld.param.u64 	%rd42, [_Z23reference_conv1d_kernelPfS_S_mm_param_3];
	ld.param.u64 	%rd43, [_Z23reference_conv1d_kernelPfS_S_mm_param_4];
	cvta.to.global.u64 	%rd1, %rd45;
	cvta.to.global.u64 	%rd2, %rd44;
	mov.u32 	%r1, %ctaid.x;
	mov.u32 	%r2, %ntid.x;
	mov.u32 	%r3, %tid.x;
	mad.lo.s32 	%r4, %r1, %r2, %r3;
	cvt.u64.u32 	%rd3, %r4;
	setp.le.u64 	%p1, %rd42, %rd3;
	@%p1 bra 	$L__BB0_44;
	setp.eq.s64 	%p2, %rd43, 0;
	mov.f32 	%f112, 0f00000000;
	@%p2 bra 	$L__BB0_43;
	add.s64 	%rd47, %rd43, -1;
	shr.u64 	%rd48, %rd47, 1;
	and.b64  	%rd4, %rd48, 4294967295;
	sub.s64 	%rd5, %rd3, %rd4;
	and.b64  	%rd6, %rd43, 7;
	setp.lt.u64 	%p3, %rd43, 8;
	mov.f32 	%f112, 0f00000000;
	mov.b64 	%rd174, 0;
	@%p3 bra 	$L__BB0_21;
	and.b64  	%rd174, %rd43, -8;
	add.s64 	%rd171, %rd5, 3;
	shl.b64 	%rd50, %rd3, 32;
	shl.b64 	%rd51, %rd4, 32;
	sub.s64 	%rd170, %rd50, %rd51;
	add.s64 	%rd169, %rd1, 16;
	mov.f32 	%f112, 0f00000000;
	mov.u64 	%rd172, %rd174;
$L__BB0_4:
	.pragma "nounroll";
	add.s64 	%rd15, %rd171, -3;
	shr.u64 	%rd52, %rd15, 31;
	and.b64  	%rd53, %rd52, 1;
	setp.eq.b64 	%p4, %rd53, 1;
	shr.s64 	%rd54, %rd170, 32;
	setp.ge.u64 	%p5, %rd54, %rd42;
	mov.f32 	%f91, 0f00000000;
	or.pred  	%p6, %p4, %p5;
	@%p6 bra 	$L__BB0_6;
	shl.b64 	%rd56, %rd15, 2;
	and.b64  	%rd57, %rd56, 8589934588;
	add.s64 	%rd58, %rd2, %rd57;
	ld.global.f32 	%f91, [%rd58];
$L__BB0_6:
	ld.global.f32 	%f60, [%rd169+-16];
	fma.rn.f32 	%f4, %f91, %f60, %f112;
	add.s64 	%rd16, %rd171, -2;
	shr.u64 	%rd59, %rd16, 31;
	and.b64  	%rd60, %rd59, 1;
	setp.eq.b64 	%p7, %rd60, 1;
	add.s64 	%rd61, %rd170, 4294967296;
	shr.s64 	%rd62, %rd61, 32;
	setp.ge.u64 	%p8, %rd62, %rd42;
	mov.f32 	%f92, 0f00000000;
	or.pred  	%p9, %p7, %p8;
	@%p9 bra 	$L__BB0_8;
	shl.b64 	%rd64, %rd16, 2;
	and.b64  	%rd65, %rd64, 8589934588;
	add.s64 	%rd66, %rd2, %rd65;
	ld.global.f32 	%f92, [%rd66];
$L__BB0_8:
	ld.global.f32 	%f62, [%rd169+-12];
	fma.rn.f32 	%f7, %f92, %f62, %f4;
	add.s64 	%rd17, %rd171, -1;
	shr.u64 	%rd67, %rd17, 31;
	and.b64  	%rd68, %rd67, 1;
	setp.eq.b64 	%p10, %rd68, 1;
	add.s64 	%rd69, %rd170, 8589934592;
	shr.s64 	%rd70, %rd69, 32;
	setp.ge.u64 	%p11, %rd70, %rd42;
	mov.f32 	%f93, 0f00000000;
	or.pred  	%p12, %p10, %p11;
	@%p12 bra 	$L__BB0_10;
	shl.b64 	%rd72, %rd17, 2;
	and.b64  	%rd73, %rd72, 8589934588;
	add.s64 	%rd74, %rd2, %rd73;
	ld.global.f32 	%f93, [%rd74];
$L__BB0_10:
	ld.global.f32 	%f64, [%rd169+-8];
	fma.rn.f32 	%f10, %f93, %f64, %f7;
	shr.u64 	%rd75, %rd171, 31;
	and.b64  	%rd76, %rd75, 1;
	setp.eq.b64 	%p13, %rd76, 1;
	add.s64 	%rd77, %rd170, 12884901888;
	shr.s64 	%rd78, %rd77, 32;
	setp.ge.u64 	%p14, %rd78, %rd42;
	mov.f32 	%f94, 0f00000000;
	or.pred  	%p15, %p13, %p14;
	@%p15 bra 	$L__BB0_12;
	shl.b64 	%rd80, %rd171, 2;
	and.b64  	%rd81, %rd80, 8589934588;
	add.s64 	%rd82, %rd2, %rd81;
	ld.global.f32 	%f94, [%rd82];
$L__BB0_12:
	ld.global.f32 	%f66, [%rd169+-4];
	fma.rn.f32 	%f13, %f94, %f66, %f10;
	add.s64 	%rd18, %rd171, 1;
	shr.u64 	%rd83, %rd18, 31;
	and.b64  	%rd84, %rd83, 1;
	setp.eq.b64 	%p16, %rd84, 1;
	add.s64 	%rd85, %rd170, 17179869184;
	shr.s64 	%rd86, %rd85, 32;
	setp.ge.u64 	%p17, %rd86, %rd42;
	mov.f32 	%f95, 0f00000000;
	or.pred  	%p18, %p16, %p17;
	@%p18 bra 	$L__BB0_14;
	shl.b64 	%rd88, %rd18, 2;
	and.b64  	%rd89, %rd88, 8589934588;
	add.s64 	%rd90, %rd2, %rd89;
	ld.global.f32 	%f95, [%rd90];
$L__BB0_14:
	ld.global.f32 	%f68, [%rd169];
	fma.rn.f32 	%f16, %f95, %f68, %f13;
	add.s64 	%rd19, %rd171, 2;
	shr.u64 	%rd91, %rd19, 31;
	and.b64  	%rd92, %rd91, 1;
	setp.eq.b64 	%p19, %rd92, 1;
	add.s64 	%rd93, %rd170, 21474836480;
	shr.s64 	%rd94, %rd93, 32;
	setp.ge.u64 	%p20, %rd94, %rd42;
	mov.f32 	%f96, 0f00000000;
	or.pred  	%p21, %p19, %p20;
	@%p21 bra 	$L__BB0_16;
	shl.b64 	%rd96, %rd19, 2;
	and.b64  	%rd97, %rd96, 8589934588;
	add.s64 	%rd98, %rd2, %rd97;
	ld.global.f32 	%f96, [%rd98];
$L__BB0_16:
	ld.global.f32 	%f70, [%rd169+4];
	fma.rn.f32 	%f19, %f96, %f70, %f16;
	add.s64 	%rd20, %rd171, 3;
	shr.u64 	%rd99, %rd20, 31;
	and.b64  	%rd100, %rd99, 1;
	setp.eq.b64 	%p22, %rd100, 1;
	add.s64 	%rd101, %rd170, 25769803776;
	shr.s64 	%rd102, %rd101, 32;
	setp.ge.u64 	%p23, %rd102, %rd42;
	mov.f32 	%f97, 0f00000000;
	or.pred  	%p24, %p22, %p23;
	@%p24 bra 	$L__BB0_18;
	shl.b64 	%rd104, %rd20, 2;
	and.b64  	%rd105, %rd104, 8589934588;
	add.s64 	%rd106, %rd2, %rd105;
	ld.global.f32 	%f97, [%rd106];
$L__BB0_18:
	ld.global.f32 	%f72, [%rd169+8];
	fma.rn.f32 	%f22, %f97, %f72, %f19;
	add.s64 	%rd21, %rd171, 4;
	shr.u64 	%rd107, %rd21, 31;
	and.b64  	%rd108, %rd107, 1;
	setp.eq.b64 	%p25, %rd108, 1;
	add.s64 	%rd109, %rd170, 30064771072;
	shr.s64 	%rd110, %rd109, 32;
	setp.ge.u64 	%p26, %rd110, %rd42;
	mov.f32 	%f98, 0f00000000;
	or.pred  	%p27, %p25, %p26;
	@%p27 bra 	$L__BB0_20;
	shl.b64 	%rd112, %rd21, 2;
	and.b64  	%rd113, %rd112, 8589934588;
	add.s64 	%rd114, %rd2, %rd113;
	ld.global.f32 	%f98, [%rd114];
$L__BB0_20:
	ld.global.f32 	%f73, [%rd169+12];
	fma.rn.f32 	%f112, %f98, %f73, %f22;
	add.s64 	%rd172, %rd172, -8;
	add.s64 	%rd171, %rd171, 8;
	add.s64 	%rd170, %rd170, 34359738368;
	add.s64 	%rd169, %rd169, 32;
	setp.ne.s64 	%p28, %rd172, 0;
	@%p28 bra 	$L__BB0_4;
$L__BB0_21:
	setp.eq.s64 	%p29, %rd6, 0;
	@%p29 bra 	$L__BB0_43;
	and.b64  	%rd27, %rd43, 3;
	setp.lt.u64 	%p30, %rd6, 4;
	@%p30 bra 	$L__BB0_32;
	add.s64 	%rd28, %rd5, %rd174;
	shr.u64 	%rd116, %rd28, 31;
	and.b64  	%rd117, %rd116, 1;
	setp.eq.b64 	%p31, %rd117, 1;
	cvt.s64.s32 	%rd118, %rd28;
	setp.ge.u64 	%p32, %rd118, %rd42;
	mov.f32 	%f101, 0f00000000;
	or.pred  	%p33, %p31, %p32;
	@%p33 bra 	$L__BB0_25;
	shl.b64 	%rd119, %rd28, 2;
	and.b64  	%rd120, %rd119, 8589934588;
	add.s64 	%rd121, %rd2, %rd120;
	ld.global.f32 	%f101, [%rd121];
$L__BB0_25:
	shl.b64 	%rd122, %rd174, 2;
	add.s64 	%rd29, %rd1, %rd122;
	ld.global.f32 	%f77, [%rd29];
	fma.rn.f32 	%f30, %f101, %f77, %f112;
	add.s64 	%rd30, %rd28, 1;
	shr.u64 	%rd123, %rd30, 31;
	and.b64  	%rd124, %rd123, 1;
	setp.eq.b64 	%p34, %rd124, 1;
	cvt.s64.s32 	%rd125, %rd30;
	setp.ge.u64 	%p35, %rd125, %rd42;
	mov.f32 	%f102, 0f00000000;
	or.pred  	%p36, %p34, %p35;
	@%p36 bra 	$L__BB0_27;
	shl.b64 	%rd126, %rd30, 2;
	and.b64  	%rd127, %rd126, 8589934588;
	add.s64 	%rd128, %rd2, %rd127;
	ld.global.f32 	%f102, [%rd128];
$L__BB0_27:
	ld.global.f32 	%f79, [%rd29+4];
	fma.rn.f32 	%f33, %f102, %f79, %f30;
	add.s64 	%rd31, %rd28, 2;
	shr.u64 	%rd129, %rd31, 31;
	and.b64  	%rd130, %rd129, 1;
	setp.eq.b64 	%p37, %rd130, 1;
	cvt.s64.s32 	%rd131, %rd31;
	setp.ge.u64 	%p38, %rd131, %rd42;
	mov.f32 	%f103, 0f00000000;
	or.pred  	%p39, %p37, %p38;
	@%p39 bra 	$L__BB0_29;
	shl.b64 	%rd132, %rd31, 2;
	and.b64  	%rd133, %rd132, 8589934588;
	add.s64 	%rd134, %rd2, %rd133;
	ld.global.f32 	%f103, [%rd134];
$L__BB0_29:
	ld.global.f32 	%f81, [%rd29+8];
	fma.rn.f32 	%f36, %f103, %f81, %f33;
	add.s64 	%rd32, %rd28, 3;
	shr.u64 	%rd135, %rd32, 31;
	and.b64  	%rd136, %rd135, 1;
	setp.eq.b64 	%p40, %rd136, 1;
	cvt.s64.s32 	%rd137, %rd32;
	setp.ge.u64 	%p41, %rd137, %rd42;
	mov.f32 	%f104, 0f00000000;
	or.pred  	%p42, %p40, %p41;
	@%p42 bra 	$L__BB0_31;
	shl.b64 	%rd138, %rd32, 2;
	and.b64  	%rd139, %rd138, 8589934588;
	add.s64 	%rd140, %rd2, %rd139;
	ld.global.f32 	%f104, [%rd140];
$L__BB0_31:
	ld.global.f32 	%f82, [%rd29+12];
	fma.rn.f32 	%f112, %f104, %f82, %f36;
	add.s64 	%rd174, %rd174, 4;
$L__BB0_32:
	setp.eq.s64 	%p43, %rd27, 0;
	@%p43 bra 	$L__BB0_43;
	setp.eq.s64 	%p44, %rd27, 1;
	@%p44 bra 	$L__BB0_39;
	add.s64 	%rd35, %rd5, %rd174;
	shr.u64 	%rd142, %rd35, 31;
	and.b64  	%rd143, %rd142, 1;
	setp.eq.b64 	%p45, %rd143, 1;
	cvt.s64.s32 	%rd144, %rd35;
	setp.ge.u64 	%p46, %rd144, %rd42;
	mov.f32 	%f107, 0f00000000;
	or.pred  	%p47, %p45, %p46;
	@%p47 bra 	$L__BB0_36;
	shl.b64 	%rd145, %rd35, 2;
	and.b64  	%rd146, %rd145, 8589934588;
	add.s64 	%rd147, %rd2, %rd146;
	ld.global.f32 	%f107, [%rd147];
$L__BB0_36:
	shl.b64 	%rd148, %rd174, 2;
	add.s64 	%rd36, %rd1, %rd148;
	ld.global.f32 	%f86, [%rd36];
	fma.rn.f32 	%f44, %f107, %f86, %f112;
	add.s64 	%rd37, %rd35, 1;
	shr.u64 	%rd149, %rd37, 31;
	and.b64  	%rd150, %rd149, 1;
	setp.eq.b64 	%p48, %rd150, 1;
	cvt.s64.s32 	%rd151, %rd37;
	setp.ge.u64 	%p49, %rd151, %rd42;
	mov.f32 	%f108, 0f00000000;
	or.pred  	%p50, %p48, %p49;
	@%p50 bra 	$L__BB0_38;
	shl.b64 	%rd152, %rd37, 2;
	and.b64  	%rd153, %rd152, 8589934588;
	add.s64 	%rd154, %rd2, %rd153;
	ld.global.f32 	%f108, [%rd154];
$L__BB0_38:
	ld.global.f32 	%f87, [%rd36+4];
	fma.rn.f32 	%f112, %f108, %f87, %f44;
	add.s64 	%rd174, %rd174, 2;
$L__BB0_39:
	and.b64  	%rd155, %rd43, 1;
	setp.eq.b64 	%p51, %rd155, 1;
	not.pred 	%p52, %p51;
	@%p52 bra 	$L__BB0_43;
	add.s64 	%rd40, %rd5, %rd174;
	shr.u64 	%rd157, %rd40, 31;
	and.b64  	%rd158, %rd157, 1;
	setp.eq.b64 	%p53, %rd158, 1;
	cvt.s64.s32 	%rd159, %rd40;
	setp.ge.u64 	%p54, %rd159, %rd42;
	mov.f32 	%f111, 0f00000000;
	or.pred  	%p55, %p53, %p54;
	@%p55 bra 	$L__BB0_42;
	shl.b64 	%rd160, %rd40, 2;
	and.b64  	%rd161, %rd160, 8589934588;
	add.s64 	%rd162, %rd2, %rd161;
	ld.global.f32 	%f111, [%rd162];
$L__BB0_42:
	shl.b64 	%rd163, %rd174, 2;
	add.s64 	%rd164, %rd1, %rd163;
	ld.global.f32 	%f89, [%rd164];
	fma.rn.f32 	%f112, %f111, %f89, %f112;
$L__BB0_43:
	ld.param.u64 	%rd168, [_Z23reference_conv1d_kernelPfS_S_mm_param_2];
	cvta.to.global.u64 	%rd165, %rd168;
	shl.b64 	%rd166, %rd3, 2;
	add.s64 	%rd167, %rd165, %rd166;
	st.global.f32 	[%rd167], %f112;
$L__BB0_44:
	ret;

}


// ===== COMPILED SASS (sm_100) =====

	.target	sm_100

	.elftype	@"ET_EXEC"


//--------------------- .note.nv.tkinfo           --------------------------
	.section	.note.nv.tkinfo,"",@"SHT_NOTE"
	.sectionflags	@"SHF_NOTE_NV_TKINFO"
	.tkinfo
        /*0018*/ 	.word	0x00000002
        /*0030*/ 	.string	""
        /*0030*/ 	.string	"ptxas"
        /*0030*/ 	.string	"Cuda compilation tools, release 13.0, V13.0.88"
        /*0030*/ 	.string	"Build cuda_13.0.r13.0/compiler.36424714_0"
        /*0030*/ 	.string	"-arch sm_100 -m 64 "



//--------------------- .note.nv.cuinfo           --------------------------
	.section	.note.nv.cuinfo,"",@"SHT_NOTE"
	.sectionflags	@"SHF_NOTE_NV_CUINFO"
        /*0018*/ 	.short	0x0002
        /*001a*/ 	.short	0x0064
        /*001c*/ 	.short	0x0082
	.zero		2


//--------------------- .nv.info                  --------------------------
	.section	.nv.info,"",@"SHT_CUDA_INFO"
	.align	4


	//----- nvinfo : EIATTR_REGCOUNT
	.align		4
        /*0000*/ 	.byte	0x04, 0x2f
        /*0002*/ 	.short	(.L_1 - .L_0)
	.align		4
.L_0:
        /*0004*/ 	.word	index@(_Z23reference_conv1d_kernelPfS_S_mm)
        /*0008*/ 	.word	0x00000020


	//----- nvinfo : EIATTR_FRAME_SIZE
	.align		4
.L_1:
        /*000c*/ 	.byte	0x04, 0x11
        /*000e*/ 	.short	(.L_3 - .L_2)
	.align		4
.L_2:
        /*0010*/ 	.word	index@(_Z23reference_conv1d_kernelPfS_S_mm)
        /*0014*/ 	.word	0x00000000


	//----- nvinfo : EIATTR_MIN_STACK_SIZE
	.align		4
.L_3:
        /*0018*/ 	.byte	0x04, 0x12
        /*001a*/ 	.short	(.L_5 - .L_4)
	.align		4
.L_4:
        /*001c*/ 	.word	index@(_Z23reference_conv1d_kernelPfS_S_mm)
        /*0020*/ 	.word	0x00000000
.L_5:


//--------------------- .nv.compat                --------------------------
	.section	.nv.compat,"",@"SHT_CUDA_COMPAT_INFO"
	.align	4
        /*0000*/ 	.byte	0x02, 0x09, 0x00, 0x00, 0x02, 0x02, 0x01, 0x00, 0x02, 0x05, 0x05, 0x00, 0x03, 0x07, 0x01, 0x01
        /*0010*/ 	.byte	0x02, 0x03, 0x00, 0x00, 0x02, 0x06, 0x01, 0x00, 0x04, 0x0b, 0x08, 0x00, 0x09, 0x00, 0x00, 0x00
        /*0020*/ 	.byte	0x00, 0x00, 0x00, 0x00


//--------------------- .nv.info._Z23reference_conv1d_kernelPfS_S_mm --------------------------
	.section	.nv.info._Z23reference_conv1d_kernelPfS_S_mm,"",@"SHT_CUDA_INFO"
	.sectionflags	@""
	.align	4


	//----- nvinfo : EIATTR_CUDA_API_VERSION
	.align		4
        /*0000*/ 	.byte	0x04, 0x37
        /*0002*/ 	.short	(.L_7 - .L_6)
.L_6:
        /*0004*/ 	.word	0x00000082


	//----- nvinfo : EIATTR_KPARAM_INFO
	.align		4
.L_7:
        /*0008*/ 	.byte	0x04, 0x17
        /*000a*/ 	.short	(.L_9 - .L_8)
.L_8:
        /*000c*/ 	.word	0x00000000
        /*0010*/ 	.short	0x0004
        /*0012*/ 	.short	0x0020
        /*0014*/ 	.byte	0x00, 0xf0, 0x21, 0x00


	//----- nvinfo : EIATTR_KPARAM_INFO
	.align		4
.L_9:
        /*0018*/ 	.byte	0x04, 0x17
        /*001a*/ 	.short	(.L_11 - .L_10)
.L_10:
        /*001c*/ 	.word	0x00000000
        /*0020*/ 	.short	0x0003
        /*0022*/ 	.short	0x0018
        /*0024*/ 	.byte	0x00, 0xf0, 0x21, 0x00


	//----- nvinfo : EIATTR_KPARAM_INFO
	.align		4
.L_11:
        /*0028*/ 	.byte	0x04, 0x17
        /*002a*/ 	.short	(.L_13 - .L_12)
.L_12:
        /*002c*/ 	.word	0x00000000
        /*0030*/ 	.short	0x0002
        /*0032*/ 	.short	0x0010
        /*0034*/ 	.byte	0x00, 0xf5, 0x21, 0x00


	//----- nvinfo : EIATTR_KPARAM_INFO
	.align		4
.L_13:
        /*0038*/ 	.byte	0x04, 0x17
        /*003a*/ 	.short	(.L_15 - .L_14)
.L_14:
        /*003c*/ 	.word	0x00000000
        /*0040*/ 	.short	0x0001
        /*0042*/ 	.short	0x0008
        /*0044*/ 	.byte	0x00, 0xf5, 0x21, 0x00


	//----- nvinfo : EIATTR_KPARAM_INFO
	.align		4
.L_15:
        /*0048*/ 	.byte	0x04, 0x17
        /*004a*/ 	.short	(.L_17 - .L_16)
.L_16:
        /*004c*/ 	.word	0x00000000
        /*0050*/ 	.short	0x0000
        /*0052*/ 	.short	0x0000
        /*0054*/ 	.byte	0x00, 0xf5, 0x21, 0x00


	//----- nvinfo : EIATTR_SPARSE_MMA_MASK
	.align		4
.L_17:
        /*0058*/ 	.byte	0x03, 0x50
        /*005a*/ 	.short	0x0000


	//----- nvinfo : EIATTR_MAXREG_COUNT
	.align		4
        /*005c*/ 	.byte	0x03, 0x1b
        /*005e*/ 	.short	0x00ff


	//----- nvinfo : EIATTR_MERCURY_ISA_VERSION
	.align		4
        /*0060*/ 	.byte	0x03, 0x5f
        /*0062*/ 	.short	0x0101


	//----- nvinfo : EIATTR_VRC_CTA_INIT_COUNT
	.align		4
        /*0064*/ 	.byte	0x02, 0x4a
	.zero		1
	.zero		1


	//----- nvinfo : EIATTR_EXIT_INSTR_OFFSETS
	.align		4
        /*0068*/ 	.byte	0x04, 0x1c
        /*006a*/ 	.short	(.L_19 - .L_18)


	//   ....[0]....
.L_18:
        /*006c*/ 	.word	0x00000080


	//   ....[1]....
        /*0070*/ 	.word	0x000018f0


	//----- nvinfo : EIATTR_CBANK_PARAM_SIZE
	.align		4
.L_19:
        /*0074*/ 	.byte	0x03, 0x19
        /*0076*/ 	.short	0x0028


	//----- nvinfo : EIATTR_PARAM_CBANK
	.align		4
        /*0078*/ 	.byte	0x04, 0x0a
        /*007a*/ 	.short	(.L_21 - .L_20)
	.align		4
.L_20:
        /*007c*/ 	.word	index@(.nv.constant0._Z23reference_conv1d_kernelPfS_S_mm)
        /*0080*/ 	.short	0x0380
        /*0082*/ 	.short	0x0028


	//----- nvinfo : EIATTR_SW_WAR
	.align		4
.L_21:
        /*0084*/ 	.byte	0x04, 0x36
        /*0086*/ 	.short	(.L_23 - .L_22)
.L_22:
        /*0088*/ 	.word	0x00000008
.L_23:


//--------------------- .nv.callgraph             --------------------------
	.section	.nv.callgraph,"",@"SHT_CUDA_CALLGRAPH"
	.align	4
	.sectionentsize	8
	.align		4
        /*0000*/ 	.word	0x00000000
	.align		4
        /*0004*/ 	.word	0xffffffff
	.align		4
        /*0008*/ 	.word	0x00000000
	.align		4
        /*000c*/ 	.word	0xfffffffe
	.align		4
        /*0010*/ 	.word	0x00000000
	.align		4
        /*0014*/ 	.word	0xfffffffd
	.align		4
        /*0018*/ 	.word	0x00000000
	.align		4
        /*001c*/ 	.word	0xfffffffc


//--------------------- .text._Z23reference_conv1d_kernelPfS_S_mm --------------------------
	.section	.text._Z23reference_conv1d_kernelPfS_S_mm,"ax",@progbits
	.align	128
        .global         _Z23reference_conv1d_kernelPfS_S_mm
        .type           _Z23reference_conv1d_kernelPfS_S_mm,@function
        .size           _Z23reference_conv1d_kernelPfS_S_mm,(.L_x_6 - _Z23reference_conv1d_kernelPfS_S_mm)
        .other          _Z23reference_conv1d_kernelPfS_S_mm,@"STO_CUDA_ENTRY STV_DEFAULT"
_Z23reference_conv1d_kernelPfS_S_mm:
.text._Z23reference_conv1d_kernelPfS_S_mm:
[----:B------:R-:W-:Y:S01]  /*0000*/  LDC R1, c[0x0][0x37c] ;  /* 0x0000df00ff017b82 */ /* 0x000fe20000000800 */
[----:B------:R-:W0:Y:S07]  /*0010*/  S2R R3, SR_TID.X ;  /* 0x0000000000037919 */ /* 0x000e2e0000002100 */
[----:B------:R-:W0:Y:S01]  /*0020*/  S2UR UR4, SR_CTAID.X ;  /* 0x00000000000479c3 */ /* 0x000e220000002500 */
[----:B------:R-:W1:Y:S07]  /*0030*/  LDCU.64 UR10, c[0x0][0x398] ;  /* 0x00007300ff0a77ac */ /* 0x000e6e0008000a00 */
[----:B------:R-:W0:Y:S02]  /*0040*/  LDC R0, c[0x0][0x360] ;  /* 0x0000d800ff007b82 */ /* 0x000e240000000800 */
[----:B0-----:R-:W-:-:S05]  /*0050*/  IMAD R0, R0, UR4, R3 ;  /* 0x0000000400007c24 */ /* 0x001fca000f8e0203 */
[----:B-1----:R-:W-:-:S04]  /*0060*/  ISETP.GE.U32.AND P0, PT, R0, UR10, PT ;  /* 0x0000000a00007c0c */ /* 0x002fc8000bf06070 */
[----:B------:R-:W-:-:S13]  /*0070*/  ISETP.GE.U32.AND.EX P0, PT, RZ, UR11, PT, P0 ;  /* 0x0000000bff007c0c */ /* 0x000fda000bf06100 */
[----:B------:R-:W-:Y:S05]  /*0080*/  @P0 EXIT ;  /* 0x000000000000094d */ /* 0x000fea0003800000 */
[----:B------:R-:W0:Y:S01]  /*0090*/  LDCU.64 UR12, c[0x0][0x3a0] ;  /* 0x00007400ff0c77ac */ /* 0x000e220008000a00 */
[----:B------:R-:W-:Y:S01]  /*00a0*/  IMAD.MOV.U32 R11, RZ, RZ, RZ ;  /* 0x000000ffff0b7224 */ /* 0x000fe200078e00ff */
[----:B------:R-:W1:Y:S01]  /*00b0*/  LDCU.64 UR14, c[0x0][0x358] ;  /* 0x00006b00ff0e77ac */ /* 0x000e620008000a00 */
[----:B0-----:R-:W-:-:S04]  /*00c0*/  UISETP.NE.U32.AND UP0, UPT, UR12, URZ, UPT ;  /* 0x000000ff0c00728c */ /* 0x001fc8000bf05070 */
[----:B------:R-:W-:-:S09]  /*00d0*/  UISETP.NE.AND.EX UP0, UPT, UR13, URZ, UPT, UP0 ;  /* 0x000000ff0d00728c */ /* 0x000fd2000bf05300 */
[----:B-1----:R-:W-:Y:S05]  /*00e0*/  BRA.U !UP0, `(.L_x_0) ;  /* 0x0000001508f07547 */ /* 0x002fea000b800000 */
[----:B------:R-:W-:Y:S01]  /*00f0*/  UIADD3 UR9, UP0, UPT, UR12, -0x1, URZ ;  /* 0xffffffff0c097890 */ /* 0x000fe2000ff1e0ff */
[----:B------:R-:W-:Y:S01]  /*0100*/  IMAD.MOV.U32 R11, RZ, RZ, RZ ;  /* 0x000000ffff0b7224 */ /* 0x000fe200078e00ff */
[----:B------:R-:W-:Y:S02]  /*0110*/  ULOP3.LUT UR16, UR12, 0x7, URZ, 0xc0, !UPT ;  /* 0x000000070c107892 */ /* 0x000fe4000f8ec0ff */
[----:B------:R-:W-:Y:S02]  /*0120*/  UIADD3.X UR4, UPT, UPT, UR13, -0x1, URZ, UP0, !UPT ;  /* 0xffffffff0d047890 */ /* 0x000fe400087fe4ff */
[----:B------:R-:W-:Y:S02]  /*0130*/  UISETP.GE.U32.AND UP0, UPT, UR12, 0x8, UPT ;  /* 0x000000080c00788c */ /* 0x000fe4000bf06070 */
[----:B------:R-:W-:Y:S02]  /*0140*/  USHF.R.U64 UR9, UR9, 0x1, UR4 ;  /* 0x0000000109097899 */ /* 0x000fe40008001204 */
[----:B------:R-:W-:-:S02]  /*0150*/  UISETP.GE.U32.AND.EX UP0, UPT, UR13, URZ, UPT, UP0 ;  /* 0x000000ff0d00728c */ /* 0x000fc4000bf06100 */
[----:B------:R-:W-:Y:S02]  /*0160*/  UISETP.NE.U32.AND UP1, UPT, UR16, URZ, UPT ;  /* 0x000000ff1000728c */ /* 0x000fe4000bf25070 */
[----:B------:R-:W-:Y:S01]  /*0170*/  IADD3 R3, P0, PT, R0, -UR9, RZ ;  /* 0x8000000900037c10 */ /* 0x000fe2000ff1e0ff */
[----:B------:R-:W-:Y:S01]  /*0180*/  UMOV UR5, URZ ;  /* 0x000000ff00057c82 */ /* 0x000fe20008000000 */
[----:B------:R-:W-:Y:S01]  /*0190*/  UISETP.NE.AND.EX UP1, UPT, URZ, URZ, UPT, UP1 ;  /* 0x000000ffff00728c */ /* 0x000fe2000bf25310 */
[----:B------:R-:W-:Y:S02]  /*01a0*/  UMOV UR6, URZ ;  /* 0x000000ff00067c82 */ /* 0x000fe40008000000 */
[----:B------:R-:W-:Y:S01]  /*01b0*/  IMAD.X R4, RZ, RZ, -0x1, P0 ;  /* 0xffffffffff047424 */ /* 0x000fe200000e06ff */
[----:B------:R-:W-:Y:S07]  /*01c0*/  BRA.U !UP0, `(.L_x_1) ;  /* 0x0000000d08007547 */ /* 0x000fee000b800000 */
[----:B------:R-:W0:Y:S01]  /*01d0*/  LDCU.64 UR10, c[0x0][0x388] ;  /* 0x00007100ff0a77ac */ /* 0x000e220008000a00 */
[----:B------:R-:W-:Y:S01]  /*01e0*/  IADD3 R7, P0, PT, R3, 0x3, RZ ;  /* 0x0000000303077810 */ /* 0x000fe20007f1e0ff */
[----:B------:R-:W-:Y:S01]  /*01f0*/  IMAD.MOV.U32 R11, RZ, RZ, RZ ;  /* 0x000000ffff0b7224 */ /* 0x000fe200078e00ff */
[----:B------:R-:W1:Y:S03]  /*0200*/  LDCU UR6, c[0x0][0x3a4] ;  /* 0x00007480ff0677ac */ /* 0x000e660008000800 */
[----:B------:R-:W-:Y:S01]  /*0210*/  IMAD.X R6, RZ, RZ, R4, P0 ;  /* 0x000000ffff067224 */ /* 0x000fe200000e0604 */
[----:B------:R-:W-:Y:S01]  /*0220*/  UMOV UR4, URZ ;  /* 0x000000ff00047c82 */ /* 0x000fe20008000000 */
[----:B------:R-:W-:Y:S01]  /*0230*/  ULOP3.LUT UR5, UR12, 0xfffffff8, URZ, 0xc0, !UPT ;  /* 0xfffffff80c057892 */ /* 0x000fe2000f8ec0ff */
[----:B------:R-:W-:Y:S01]  /*0240*/  IADD3 R5, P1, PT, RZ, -UR4, RZ ;  /* 0x80000004ff057c10 */ /* 0x000fe2000ff3e0ff */
[----:B------:R-:W2:Y:S03]  /*0250*/  LDCU.64 UR12, c[0x0][0x398] ;  /* 0x00007300ff0c77ac */ /* 0x000ea60008000a00 */
[----:B------:R-:W-:-:S02]  /*0260*/  IADD3.X R2, PT, PT, R0, ~UR9, RZ, P1, !PT ;  /* 0x8000000900027c10 */ /* 0x000fc40008ffe4ff */
[----:B------:R-:W-:Y:S01]  /*0270*/  UMOV UR4, UR5 ;  /* 0x0000000500047c82 */ /* 0x000fe20008000000 */
[----:B0-----:R-:W-:-:S04]  /*0280*/  UIADD3 UR7, UP0, UPT, UR10, 0x10, URZ ;  /* 0x000000100a077890 */ /* 0x001fc8000ff1e0ff */
[----:B------:R-:W-:Y:S02]  /*0290*/  UIADD3.X UR8, UPT, UPT, URZ, UR11, URZ, UP0, !UPT ;  /* 0x0000000bff087290 */ /* 0x000fe400087fe4ff */
[----:B------:R-:W-:Y:S01]  /*02a0*/  IMAD.U32 R12, RZ, RZ, UR7 ;  /* 0x00000007ff0c7e24 */ /* 0x000fe2000f8e00ff */
[----:B-1----:R-:W-:-:S03]  /*02b0*/  UMOV UR7, UR6 ;  /* 0x0000000600077c82 */ /* 0x002fc60008000000 */
[----:B--2---:R-:W-:-:S07]  /*02c0*/  IMAD.U32 R13, RZ, RZ, UR8 ;  /* 0x00000008ff0d7e24 */ /* 0x004fce000f8e00ff */
.L_x_2:
[----:B------:R-:W-:Y:S01]  /*02d0*/  IADD3 R10, P0, PT, R7, -0x3, RZ ;  /* 0xfffffffd070a7810 */ /* 0x000fe20007f1e0ff */
[----:B------:R-:W-:Y:S01]  /*02e0*/  UMOV UR10, UR12 ;  /* 0x0000000c000a7c82 */ /* 0x000fe20008000000 */
[----:B------:R-:W-:Y:S01]  /*02f0*/  SHF.R.S32.HI R9, RZ, 0x1f, R2 ;  /* 0x0000001fff097819 */ /* 0x000fe20000011402 */
[----:B------:R-:W-:Y:S01]  /*0300*/  UMOV UR11, UR13 ;  /* 0x0000000d000b7c82 */ /* 0x000fe20008000000 */
[----:B------:R-:W-:Y:S02]  /*0310*/  IADD3.X R17, PT, PT, R6, -0x1, RZ, P0, !PT ;  /* 0xffffffff06117810 */ /* 0x000fe400007fe4ff */
[----:B------:R-:W-:Y:S02]  /*0320*/  ISETP.GE.U32.AND P0, PT, R2, UR10, PT ;  /* 0x0000000a02007c0c */ /* 0x000fe4000bf06070 */
[----:B------:R-:W-:Y:S02]  /*0330*/  SHF.R.U64 R8, R10, 0x1f, R17 ;  /* 0x0000001f0a087819 */ /* 0x000fe40000001211 */
[----:B------:R-:W-:-:S02]  /*0340*/  ISETP.GE.U32.AND.EX P0, PT, R9, UR11, PT, P0 ;  /* 0x0000000b09007c0c */ /* 0x000fc4000bf06100 */
[----:B------:R-:W-:-:S04]  /*0350*/  LOP3.LUT R8, R8, 0x1, RZ, 0xc0, !PT ;  /* 0x0000000108087812 */ /* 0x000fc800078ec0ff */
[----:B------:R-:W-:-:S04]  /*0360*/  ISETP.EQ.U32.AND P1, PT, R8, 0x1, PT ;  /* 0x000000010800780c */ /* 0x000fc80003f22070 */
[----:B------:R-:W-:-:S13]  /*0370*/  ISETP.EQ.U32.OR.EX P0, PT, RZ, RZ, P0, P1 ;  /* 0x000000ffff00720c */ /* 0x000fda0000702510 */
[----:B------:R-:W0:Y:S01]  /*0380*/  @!P0 LDC.64 R8, c[0x0][0x380] ;  /* 0x0000e000ff088b82 */ /* 0x000e220000000a00 */
[C---:B------:R-:W-:Y:S01]  /*0390*/  @!P0 IMAD.SHL.U32 R15, R10.reuse, 0x4, RZ ;  /* 0x000000040a0f8824 */ /* 0x040fe200078e00ff */
[----:B------:R-:W-:-:S04]  /*03a0*/  @!P0 SHF.L.U64.HI R10, R10, 0x2, R17 ;  /* 0x000000020a0a8819 */ /* 0x000fc80000010211 */
[----:B------:R-:W-:Y:S02]  /*03b0*/  @!P0 LOP3.LUT R15, R15, 0xfffffffc, RZ, 0xc0, !PT ;  /* 0xfffffffc0f0f8812 */ /* 0x000fe400078ec0ff */
[----:B------:R-:W-:Y:S02]  /*03c0*/  @!P0 LOP3.LUT R10, R10, 0x1, RZ, 0xc0, !PT ;  /* 0x000000010a0a8812 */ /* 0x000fe400078ec0ff */
[----:B0-----:R-:W-:Y:S02]  /*03d0*/  @!P0 IADD3 R14, P1, PT, R15, R8, RZ ;  /* 0x000000080f0e8210 */ /* 0x001fe40007f3e0ff */
[----:B------:R-:W2:Y:S03]  /*03e0*/  LDG.E R8, desc[UR14][R12.64+-0x10] ;  /* 0xfffff00e0c087981 */ /* 0x000ea6000c1e1900 */
[----:B------:R-:W-:Y:S02]  /*03f0*/  @!P0 IMAD.X R15, R10, 0x1, R9, P1 ;  /* 0x000000010a0f8824 */ /* 0x000fe400008e0609 */
[----:B------:R-:W-:-:S06]  /*0400*/  IMAD.MOV.U32 R9, RZ, RZ, RZ ;  /* 0x000000ffff097224 */ /* 0x000fcc00078e00ff */
[----:B------:R0:W2:Y:S01]  /*0410*/  @!P0 LDG.E R9, desc[UR14][R14.64] ;  /* 0x0000000e0e098981 */ /* 0x0000a2000c1e1900 */
[C---:B------:R-:W-:Y:S02]  /*0420*/  IADD3 R16, P0, PT, R7.reuse, -0x2, RZ ;  /* 0xfffffffe07107810 */ /* 0x040fe40007f1e0ff */
[----:B------:R-:W-:Y:S02]  /*0430*/  IADD3 R5, P4, PT, RZ, R5, RZ ;  /* 0x00000005ff057210 */ /* 0x000fe40007f9e0ff */
[----:B------:R-:W-:Y:S02]  /*0440*/  IADD3.X R17, PT, PT, R6, -0x1, RZ, P0, !PT ;  /* 0xffffffff06117810 */ /* 0x000fe400007fe4ff */
[----:B------:R-:W-:Y:S02]  /*0450*/  IADD3.X R18, PT, PT, R2, 0x1, RZ, P4, !PT ;  /* 0x0000000102127810 */ /* 0x000fe400027fe4ff */
[----:B------:R-:W-:Y:S02]  /*0460*/  IADD3 R23, P1, PT, R7, -0x1, RZ ;  /* 0xffffffff07177810 */ /* 0x000fe40007f3e0ff */
[----:B------:R-:W-:-:S02]  /*0470*/  SHF.R.U64 R19, R16, 0x1f, R17 ;  /* 0x0000001f10137819 */ /* 0x000fc40000001211 */
[----:B------:R-:W-:Y:S02]  /*0480*/  ISETP.GE.U32.AND P0, PT, R18, UR10, PT ;  /* 0x0000000a12007c0c */ /* 0x000fe4000bf06070 */
[----:B------:R-:W-:Y:S02]  /*0490*/  IADD3.X R20, PT, PT, R6, -0x1, RZ, P1, !PT ;  /* 0xffffffff06147810 */ /* 0x000fe40000ffe4ff */
[----:B------:R-:W-:Y:S02]  /*04a0*/  SHF.R.S32.HI R18, RZ, 0x1f, R18 ;  /* 0x0000001fff127819 */ /* 0x000fe40000011412 */
[----:B0-----:R-:W-:Y:S02]  /*04b0*/  LOP3.LUT R14, R19, 0x1, RZ, 0xc0, !PT ;  /* 0x00000001130e7812 */ /* 0x001fe400078ec0ff */
[----:B------:R-:W-:Y:S02]  /*04c0*/  IADD3.X R10, PT, PT, R2, 0x2, RZ, P4, !PT ;  /* 0x00000002020a7810 */ /* 0x000fe400027fe4ff */
[----:B------:R-:W-:-:S02]  /*04d0*/  SHF.R.U64 R15, R23, 0x1f, R20 ;  /* 0x0000001f170f7819 */ /* 0x000fc40000001214 */
[----:B------:R-:W-:Y:S02]  /*04e0*/  ISETP.GE.U32.AND.EX P0, PT, R18, UR11, PT, P0 ;  /* 0x0000000b12007c0c */ /* 0x000fe4000bf06100 */
[----:B------:R-:W-:Y:S02]  /*04f0*/  ISETP.EQ.U32.AND P2, PT, R14, 0x1, PT ;  /* 0x000000010e00780c */ /* 0x000fe40003f42070 */
[----:B------:R-:W-:Y:S02]  /*0500*/  ISETP.GE.U32.AND P1, PT, R10, UR10, PT ;  /* 0x0000000a0a007c0c */ /* 0x000fe4000bf26070 */
[----:B------:R-:W-:Y:S02]  /*0510*/  SHF.R.S32.HI R10, RZ, 0x1f, R10 ;  /* 0x0000001fff0a7819 */ /* 0x000fe4000001140a */
[----:B------:R-:W-:Y:S02]  /*0520*/  LOP3.LUT R15, R15, 0x1, RZ, 0xc0, !PT ;  /* 0x000000010f0f7812 */ /* 0x000fe400078ec0ff */
[----:B------:R-:W-:-:S02]  /*0530*/  ISETP.EQ.U32.OR.EX P0, PT, RZ, RZ, P0, P2 ;  /* 0x000000ffff00720c */ /* 0x000fc40000702520 */
[----:B------:R-:W-:Y:S02]  /*0540*/  ISETP.GE.U32.AND.EX P1, PT, R10, UR11, PT, P1 ;  /* 0x0000000b0a007c0c */ /* 0x000fe4000bf26110 */
[----:B------:R-:W-:Y:S02]  /*0550*/  IADD3.X R10, PT, PT, R2, 0x3, RZ, P4, !PT ;  /* 0x00000003020a7810 */ /* 0x000fe400027fe4ff */
[----:B------:R-:W-:Y:S02]  /*0560*/  ISETP.EQ.U32.AND P2, PT, R15, 0x1, PT ;  /* 0x000000010f00780c */ /* 0x000fe40003f42070 */
[----:B------:R-:W-:Y:S02]  /*0570*/  SHF.R.U64 R14, R7, 0x1f, R6 ;  /* 0x0000001f070e7819 */ /* 0x000fe40000001206 */
[----:B------:R-:W-:Y:S02]  /*0580*/  ISETP.GE.U32.AND P3, PT, R10, UR10, PT ;  /* 0x0000000a0a007c0c */ /* 0x000fe4000bf66070 */
[----:B------:R-:W-:Y:S01]  /*0590*/  ISETP.EQ.U32.OR.EX P1, PT, RZ, RZ, P1, P2 ;  /* 0x000000ffff00720c */ /* 0x000fe20000f22520 */
[----:B------:R-:W0:Y:S01]  /*05a0*/  @!P0 LDC.64 R18, c[0x0][0x380] ;  /* 0x0000e000ff128b82 */ /* 0x000e220000000a00 */
[----:B------:R-:W-:-:S02]  /*05b0*/  LOP3.LUT R14, R14, 0x1, RZ, 0xc0, !PT ;  /* 0x000000010e0e7812 */ /* 0x000fc400078ec0ff */
[----:B------:R-:W-:Y:S02]  /*05c0*/  SHF.R.S32.HI R10, RZ, 0x1f, R10 ;  /* 0x0000001fff0a7819 */ /* 0x000fe4000001140a */
[----:B------:R-:W-:Y:S02]  /*05d0*/  ISETP.EQ.U32.AND P5, PT, R14, 0x1, PT ;  /* 0x000000010e00780c */ /* 0x000fe40003fa2070 */
[----:B------:R-:W-:Y:S02]  /*05e0*/  ISETP.GE.U32.AND.EX P2, PT, R10, UR11, PT, P3 ;  /* 0x0000000b0a007c0c */ /* 0x000fe4000bf46130 */
[----:B------:R-:W-:Y:S02]  /*05f0*/  IADD3.X R22, PT, PT, R2, 0x4, RZ, P4, !PT ;  /* 0x0000000402167810 */ /* 0x000fe400027fe4ff */
[----:B------:R-:W-:Y:S01]  /*0600*/  ISETP.EQ.U32.OR.EX P2, PT, RZ, RZ, P2, P5 ;  /* 0x000000ffff00720c */ /* 0x000fe20001742550 */
[----:B------:R-:W1:Y:S01]  /*0610*/  @!P1 LDC.64 R14, c[0x0][0x380] ;  /* 0x0000e000ff0e9b82 */ /* 0x000e620000000a00 */
[----:B------:R-:W-:-:S02]  /*0620*/  IADD3 R21, P5, PT, R7, 0x1, RZ ;  /* 0x0000000107157810 */ /* 0x000fc40007fbe0ff */
[----:B------:R-:W-:Y:S02]  /*0630*/  ISETP.GE.U32.AND P3, PT, R22, UR10, PT ;  /* 0x0000000a16007c0c */ /* 0x000fe4000bf66070 */
[----:B------:R-:W-:Y:S01]  /*0640*/  SHF.R.S32.HI R22, RZ, 0x1f, R22 ;  /* 0x0000001fff167819 */ /* 0x000fe20000011416 */
[----:B------:R-:W-:Y:S02]  /*0650*/  IMAD.X R10, RZ, RZ, R6, P5 ;  /* 0x000000ffff0a7224 */ /* 0x000fe400028e0606 */
[----:B------:R-:W-:Y:S01]  /*0660*/  @!P0 IMAD.SHL.U32 R27, R16, 0x4, RZ ;  /* 0x00000004101b8824 */ /* 0x000fe200078e00ff */
[----:B------:R-:W-:Y:S02]  /*0670*/  ISETP.GE.U32.AND.EX P3, PT, R22, UR11, PT, P3 ;  /* 0x0000000b16007c0c */ /* 0x000fe4000bf66130 */
[----:B------:R-:W-:Y:S02]  /*0680*/  SHF.R.U64 R24, R21, 0x1f, R10 ;  /* 0x0000001f15187819 */ /* 0x000fe4000000120a */
[----:B------:R-:W-:-:S02]  /*0690*/  @!P0 SHF.L.U64.HI R22, R16, 0x2, R17 ;  /* 0x0000000210168819 */ /* 0x000fc40000010211 */
[----:B------:R-:W3:Y:S01]  /*06a0*/  @!P2 LDC.64 R16, c[0x0][0x380] ;  /* 0x0000e000ff10ab82 */ /* 0x000ee20000000a00 */
[----:B------:R-:W-:Y:S02]  /*06b0*/  LOP3.LUT R24, R24, 0x1, RZ, 0xc0, !PT ;  /* 0x0000000118187812 */ /* 0x000fe400078ec0ff */
[----:B------:R-:W-:Y:S01]  /*06c0*/  @!P0 LOP3.LUT R27, R27, 0xfffffffc, RZ, 0xc0, !PT ;  /* 0xfffffffc1b1b8812 */ /* 0x000fe200078ec0ff */
[----:B------:R-:W-:Y:S01]  /*06d0*/  @!P1 IMAD.SHL.U32 R25, R23, 0x4, RZ ;  /* 0x0000000417199824 */ /* 0x000fe200078e00ff */
[----:B------:R-:W-:Y:S02]  /*06e0*/  ISETP.EQ.U32.AND P5, PT, R24, 0x1, PT ;  /* 0x000000011800780c */ /* 0x000fe40003fa2070 */
[----:B0-----:R-:W-:Y:S02]  /*06f0*/  @!P0 IADD3 R18, P6, PT, R27, R18, RZ ;  /* 0x000000121b128210 */ /* 0x001fe40007fde0ff */
[----:B------:R-:W-:Y:S02]  /*0700*/  @!P0 LOP3.LUT R24, R22, 0x1, RZ, 0xc0, !PT ;  /* 0x0000000116188812 */ /* 0x000fe400078ec0ff */
[----:B------:R-:W-:-:S02]  /*0710*/  @!P1 LOP3.LUT R25, R25, 0xfffffffc, RZ, 0xc0, !PT ;  /* 0xfffffffc19199812 */ /* 0x000fc400078ec0ff */
[----:B------:R-:W-:Y:S01]  /*0720*/  @!P1 SHF.L.U64.HI R22, R23, 0x2, R20 ;  /* 0x0000000217169819 */ /* 0x000fe20000010214 */
[----:B------:R-:W-:Y:S02]  /*0730*/  IMAD.MOV.U32 R20, RZ, RZ, RZ ;  /* 0x000000ffff147224 */ /* 0x000fe400078e00ff */
[----:B------:R-:W-:Y:S01]  /*0740*/  @!P0 IMAD.X R19, R24, 0x1, R19, P6 ;  /* 0x0000000118138824 */ /* 0x000fe200030e0613 */
[----:B-1----:R-:W-:Y:S01]  /*0750*/  @!P1 IADD3 R14, P6, PT, R25, R14, RZ ;  /* 0x0000000e190e9210 */ /* 0x002fe20007fde0ff */
[----:B------:R-:W-:Y:S01]  /*0760*/  @!P2 IMAD.SHL.U32 R23, R7, 0x4, RZ ;  /* 0x000000040717a824 */ /* 0x000fe200078e00ff */
[----:B------:R-:W-:Y:S02]  /*0770*/  @!P1 LOP3.LUT R22, R22, 0x1, RZ, 0xc0, !PT ;  /* 0x0000000116169812 */ /* 0x000fe400078ec0ff */
[----:B------:R0:W4:Y:S01]  /*0780*/  @!P0 LDG.E R20, desc[UR14][R18.64] ;  /* 0x0000000e12148981 */ /* 0x000122000c1e1900 */
[----:B------:R-:W-:Y:S02]  /*0790*/  ISETP.EQ.U32.OR.EX P0, PT, RZ, RZ, P3, P5 ;  /* 0x000000ffff00720c */ /* 0x000fe40001f02550 */
[----:B------:R-:W-:Y:S01]  /*07a0*/  @!P1 IMAD.X R15, R22, 0x1, R15, P6 ;  /* 0x00000001160f9824 */ /* 0x000fe200030e060f */
[----:B------:R-:W-:-:S02]  /*07b0*/  @!P2 LOP3.LUT R23, R23, 0xfffffffc, RZ, 0xc0, !PT ;  /* 0xfffffffc1717a812 */ /* 0x000fc400078ec0ff */
[----:B------:R-:W-:Y:S02]  /*07c0*/  @!P2 SHF.L.U64.HI R24, R7, 0x2, R6 ;  /* 0x000000020718a819 */ /* 0x000fe40000010206 */
[----:B------:R-:W-:Y:S02]  /*07d0*/  IADD3.X R22, PT, PT, R2, 0x5, RZ, P4, !PT ;  /* 0x0000000502167810 */ /* 0x000fe400027fe4ff */
[----:B---3--:R-:W-:Y:S02]  /*07e0*/  @!P2 IADD3 R16, P5, PT, R23, R16, RZ ;  /* 0x000000101710a210 */ /* 0x008fe40007fbe0ff */
[----:B------:R-:W-:Y:S02]  /*07f0*/  @!P2 LOP3.LUT R24, R24, 0x1, RZ, 0xc0, !PT ;  /* 0x000000011818a812 */ /* 0x000fe400078ec0ff */
[----:B------:R-:W-:Y:S01]  /*0800*/  ISETP.GE.U32.AND P3, PT, R22, UR10, PT ;  /* 0x0000000a16007c0c */ /* 0x000fe2000bf66070 */
[----:B0-----:R-:W0:Y:S01]  /*0810*/  @!P0 LDC.64 R18, c[0x0][0x380] ;  /* 0x0000e000ff128b82 */ /* 0x001e220000000a00 */
[----:B------:R-:W-:Y:S01]  /*0820*/  SHF.R.S32.HI R22, RZ, 0x1f, R22 ;  /* 0x0000001fff167819 */ /* 0x000fe20000011416 */
[----:B------:R-:W-:Y:S01]  /*0830*/  @!P2 IMAD.X R17, R24, 0x1, R17, P5 ;  /* 0x000000011811a824 */ /* 0x000fe200028e0611 */
[----:B------:R-:W-:-:S02]  /*0840*/  IADD3 R24, P5, PT, R7, 0x2, RZ ;  /* 0x0000000207187810 */ /* 0x000fc40007fbe0ff */
[----:B------:R-:W-:Y:S02]  /*0850*/  ISETP.GE.U32.AND.EX P3, PT, R22, UR11, PT, P3 ;  /* 0x0000000b16007c0c */ /* 0x000fe4000bf66130 */
[----:B------:R-:W-:Y:S02]  /*0860*/  CS2R R22, SRZ ;  /* 0x0000000000167805 */ /* 0x000fe4000001ff00 */
[----:B------:R-:W-:Y:S01]  /*0870*/  IADD3.X R26, PT, PT, R2, 0x6, RZ, P4, !PT ;  /* 0x00000006021a7810 */ /* 0x000fe200027fe4ff */
[----:B------:R-:W-:-:S03]  /*0880*/  IMAD.X R25, RZ, RZ, R6, P5 ;  /* 0x000000ffff197224 */ /* 0x000fc600028e0606 */
[----:B------:R-:W3:Y:S01]  /*0890*/  @!P2 LDG.E R22, desc[UR14][R16.64] ;  /* 0x0000000e1016a981 */ /* 0x000ee2000c1e1900 */
[----:B------:R-:W-:Y:S02]  /*08a0*/  ISETP.GE.U32.AND P2, PT, R26, UR10, PT ;  /* 0x0000000a1a007c0c */ /* 0x000fe4000bf46070 */
[----:B------:R-:W-:Y:S01]  /*08b0*/  SHF.R.S32.HI R26, RZ, 0x1f, R26 ;  /* 0x0000001fff1a7819 */ /* 0x000fe2000001141a */
[----:B------:R1:W5:Y:S01]  /*08c0*/  @!P1 LDG.E R23, desc[UR14][R14.64] ;  /* 0x0000000e0e179981 */ /* 0x000362000c1e1900 */
[----:B------:R-:W-:Y:S02]  /*08d0*/  IADD3 R27, P1, PT, R7, 0x3, RZ ;  /* 0x00000003071b7810 */ /* 0x000fe40007f3e0ff */
[----:B------:R-:W-:Y:S02]  /*08e0*/  SHF.R.U64 R28, R24, 0x1f, R25 ;  /* 0x0000001f181c7819 */ /* 0x000fe40000001219 */
[----:B------:R-:W-:Y:S01]  /*08f0*/  ISETP.GE.U32.AND.EX P2, PT, R26, UR11, PT, P2 ;  /* 0x0000000b1a007c0c */ /* 0x000fe2000bf46120 */
[----:B------:R-:W-:Y:S01]  /*0900*/  IMAD.X R26, RZ, RZ, R6, P1 ;  /* 0x000000ffff1a7224 */ /* 0x000fe200008e0606 */
[----:B------:R-:W-:Y:S01]  /*0910*/  LOP3.LUT R28, R28, 0x1, RZ, 0xc0, !PT ;  /* 0x000000011c1c7812 */ /* 0x000fe200078ec0ff */
[----:B-1----:R-:W-:-:S03]  /*0920*/  @!P0 IMAD.SHL.U32 R15, R21, 0x4, RZ ;  /* 0x00000004150f8824 */ /* 0x002fc600078e00ff */
[----:B------:R-:W-:Y:S02]  /*0930*/  ISETP.EQ.U32.AND P1, PT, R28, 0x1, PT ;  /* 0x000000011c00780c */ /* 0x000fe40003f22070 */
[----:B------:R-:W-:Y:S02]  /*0940*/  @!P0 SHF.L.U64.HI R14, R21, 0x2, R10 ;  /* 0x00000002150e8819 */ /* 0x000fe4000001020a */
[----:B------:R-:W-:Y:S02]  /*0950*/  SHF.R.U64 R10, R27, 0x1f, R26 ;  /* 0x0000001f1b0a7819 */ /* 0x000fe4000000121a */
[----:B------:R-:W-:Y:S02]  /*0960*/  @!P0 LOP3.LUT R15, R15, 0xfffffffc, RZ, 0xc0, !PT ;  /* 0xfffffffc0f0f8812 */ /* 0x000fe400078ec0ff */
[----:B------:R-:W-:Y:S02]  /*0970*/  ISETP.EQ.U32.OR.EX P1, PT, RZ, RZ, P3, P1 ;  /* 0x000000ffff00720c */ /* 0x000fe40001f22510 */
[----:B------:R-:W-:-:S02]  /*0980*/  LOP3.LUT R10, R10, 0x1, RZ, 0xc0, !PT ;  /* 0x000000010a0a7812 */ /* 0x000fc400078ec0ff */
[----:B------:R-:W-:Y:S02]  /*0990*/  IADD3 R29, P3, PT, R7, 0x4, RZ ;  /* 0x00000004071d7810 */ /* 0x000fe40007f7e0ff */
[----:B0-----:R-:W-:Y:S02]  /*09a0*/  @!P0 IADD3 R18, P6, PT, R15, R18, RZ ;  /* 0x000000120f128210 */ /* 0x001fe40007fde0ff */
[----:B------:R-:W-:Y:S02]  /*09b0*/  @!P0 LOP3.LUT R14, R14, 0x1, RZ, 0xc0, !PT ;  /* 0x000000010e0e8812 */ /* 0x000fe400078ec0ff */
[----:B------:R-:W-:Y:S01]  /*09c0*/  ISETP.EQ.U32.AND P5, PT, R10, 0x1, PT ;  /* 0x000000010a00780c */ /* 0x000fe20003fa2070 */
[----:B------:R-:W-:Y:S02]  /*09d0*/  IMAD.MOV.U32 R21, RZ, RZ, RZ ;  /* 0x000000ffff157224 */ /* 0x000fe400078e00ff */
[----:B------:R-:W-:Y:S01]  /*09e0*/  IMAD.X R16, RZ, RZ, R6, P3 ;  /* 0x000000ffff107224 */ /* 0x000fe200018e0606 */
[----:B------:R-:W-:Y:S01]  /*09f0*/  ISETP.EQ.U32.OR.EX P2, PT, RZ, RZ, P2, P5 ;  /* 0x000000ffff00720c */ /* 0x000fe20001742550 */
[----:B------:R-:W-:Y:S01]  /*0a00*/  @!P0 IMAD.X R19, R14, 0x1, R19, P6 ;  /* 0x000000010e138824 */ /* 0x000fe200030e0613 */
[----:B------:R-:W-:-:S02]  /*0a10*/  IADD3.X R10, PT, PT, R2, 0x7, RZ, P4, !PT ;  /* 0x00000007020a7810 */ /* 0x000fc400027fe4ff */
[----:B------:R-:W-:Y:S02]  /*0a20*/  SHF.R.U64 R14, R29, 0x1f, R16 ;  /* 0x0000001f1d0e7819 */ /* 0x000fe40000001210 */
[----:B------:R0:W3:Y:S01]  /*0a30*/  @!P0 LDG.E R21, desc[UR14][R18.64] ;  /* 0x0000000e12158981 */ /* 0x0000e2000c1e1900 */
[----:B------:R-:W-:Y:S02]  /*0a40*/  ISETP.GE.U32.AND P0, PT, R10, UR10, PT ;  /* 0x0000000a0a007c0c */ /* 0x000fe4000bf06070 */
[----:B------:R-:W-:Y:S02]  /*0a50*/  SHF.R.S32.HI R10, RZ, 0x1f, R10 ;  /* 0x0000001fff0a7819 */ /* 0x000fe4000001140a */
[----:B------:R-:W-:Y:S02]  /*0a60*/  LOP3.LUT R14, R14, 0x1, RZ, 0xc0, !PT ;  /* 0x000000010e0e7812 */ /* 0x000fe400078ec0ff */
[----:B------:R-:W-:Y:S02]  /*0a70*/  ISETP.GE.U32.AND.EX P0, PT, R10, UR11, PT, P0 ;  /* 0x0000000b0a007c0c */ /* 0x000fe4000bf06100 */
[----:B------:R-:W-:Y:S01]  /*0a80*/  ISETP.EQ.U32.AND P3, PT, R14, 0x1, PT ;  /* 0x000000010e00780c */ /* 0x000fe20003f62070 */
[----:B------:R-:W-:-:S03]  /*0a90*/  @!P1 IMAD.SHL.U32 R15, R24, 0x4, RZ ;  /* 0x00000004180f9824 */ /* 0x000fc600078e00ff */
[----:B------:R-:W-:Y:S02]  /*0aa0*/  ISETP.EQ.U32.OR.EX P0, PT, RZ, RZ, P0, P3 ;  /* 0x000000ffff00720c */ /* 0x000fe40000702530 */
[----:B------:R-:W-:Y:S01]  /*0ab0*/  @!P1 LOP3.LUT R15, R15, 0xfffffffc, RZ, 0xc0, !PT ;  /* 0xfffffffc0f0f9812 */ /* 0x000fe200078ec0ff */
[C---:B0-----:R-:W-:Y:S01]  /*0ac0*/  @!P2 IMAD.SHL.U32 R19, R27.reuse, 0x4, RZ ;  /* 0x000000041b13a824 */ /* 0x041fe200078e00ff */
[----:B------:R-:W-:Y:S02]  /*0ad0*/  @!P1 SHF.L.U64.HI R24, R24, 0x2, R25 ;  /* 0x0000000218189819 */ /* 0x000fe40000010219 */
[----:B------:R-:W-:Y:S01]  /*0ae0*/  @!P2 SHF.L.U64.HI R26, R27, 0x2, R26 ;  /* 0x000000021b1aa819 */ /* 0x000fe2000001021a */
[----:B------:R-:W3:Y:S01]  /*0af0*/  LDG.E R25, desc[UR14][R12.64+-0x4] ;  /* 0xfffffc0e0c197981 */ /* 0x000ee2000c1e1900 */
[----:B------:R-:W-:Y:S02]  /*0b00*/  @!P2 LOP3.LUT R19, R19, 0xfffffffc, RZ, 0xc0, !PT ;  /* 0xfffffffc1313a812 */ /* 0x000fe400078ec0ff */
[----:B------:R-:W-:-:S02]  /*0b10*/  @!P1 LOP3.LUT R24, R24, 0x1, RZ, 0xc0, !PT ;  /* 0x0000000118189812 */ /* 0x000fc400078ec0ff */
[----:B------:R-:W-:Y:S01]  /*0b20*/  @!P2 LOP3.LUT R26, R26, 0x1, RZ, 0xc0, !PT ;  /* 0x000000011a1aa812 */ /* 0x000fe200078ec0ff */
[C---:B------:R-:W-:Y:S01]  /*0b30*/  @!P0 IMAD.SHL.U32 R27, R29.reuse, 0x4, RZ ;  /* 0x000000041d1b8824 */ /* 0x040fe200078e00ff */
[----:B------:R-:W-:Y:S02]  /*0b40*/  @!P0 SHF.L.U64.HI R28, R29, 0x2, R16 ;  /* 0x000000021d1c8819 */ /* 0x000fe40000010210 */
[----:B------:R-:W3:Y:S02]  /*0b50*/  LDG.E R16, desc[UR14][R12.64] ;  /* 0x0000000e0c107981 */ /* 0x000ee4000c1e1900 */
[----:B------:R-:W-:Y:S02]  /*0b60*/  @!P0 LOP3.LUT R27, R27, 0xfffffffc, RZ, 0xc0, !PT ;  /* 0xfffffffc1b1b8812 */ /* 0x000fe400078ec0ff */
[----:B------:R-:W-:Y:S01]  /*0b70*/  @!P0 LOP3.LUT R28, R28, 0x1, RZ, 0xc0, !PT ;  /* 0x000000011c1c8812 */ /* 0x000fe200078ec0ff */
[----:B--2---:R-:W-:Y:S02]  /*0b80*/  FFMA R17, R8, R9, R11 ;  /* 0x0000000908117223 */ /* 0x004fe4000000000b */
[----:B------:R-:W0:Y:S08]  /*0b90*/  @!P1 LDC.64 R8, c[0x0][0x380] ;  /* 0x0000e000ff089b82 */ /* 0x000e300000000a00 */
[----:B------:R-:W1:Y:S01]  /*0ba0*/  @!P2 LDC.64 R10, c[0x0][0x380] ;  /* 0x0000e000ff0aab82 */ /* 0x000e620000000a00 */
[----:B0-----:R-:W-:-:S07]  /*0bb0*/  @!P1 IADD3 R8, P3, PT, R15, R8, RZ ;  /* 0x000000080f089210 */ /* 0x001fce0007f7e0ff */
[----:B------:R-:W0:Y:S01]  /*0bc0*/  @!P0 LDC.64 R14, c[0x0][0x380] ;  /* 0x0000e000ff0e8b82 */ /* 0x000e220000000a00 */
[----:B------:R-:W-:Y:S02]  /*0bd0*/  @!P1 IMAD.X R9, R24, 0x1, R9, P3 ;  /* 0x0000000118099824 */ /* 0x000fe400018e0609 */
[----:B------:R-:W4:Y:S01]  /*0be0*/  LDG.E R24, desc[UR14][R12.64+-0xc] ;  /* 0xfffff40e0c187981 */ /* 0x000f22000c1e1900 */
[----:B-1----:R-:W-:Y:S02]  /*0bf0*/  @!P2 IADD3 R10, P5, PT, R19, R10, RZ ;  /* 0x0000000a130aa210 */ /* 0x002fe40007fbe0ff */
[----:B------:R-:W-:-:S03]  /*0c00*/  CS2R R18, SRZ ;  /* 0x0000000000127805 */ /* 0x000fc6000001ff00 */
[----:B------:R-:W-:Y:S02]  /*0c10*/  @!P2 IMAD.X R11, R26, 0x1, R11, P5 ;  /* 0x000000011a0ba824 */ /* 0x000fe400028e060b */
[----:B------:R-:W5:Y:S04]  /*0c20*/  LDG.E R26, desc[UR14][R12.64+-0x8] ;  /* 0xfffff80e0c1a7981 */ /* 0x000f68000c1e1900 */
[----:B------:R-:W2:Y:S04]  /*0c30*/  @!P1 LDG.E R18, desc[UR14][R8.64] ;  /* 0x0000000e08129981 */ /* 0x000ea8000c1e1900 */
[----:B------:R1:W2:Y:S01]  /*0c40*/  @!P2 LDG.E R19, desc[UR14][R10.64] ;  /* 0x0000000e0a13a981 */ /* 0x0002a2000c1e1900 */
[----:B0-----:R-:W-:-:S03]  /*0c50*/  @!P0 IADD3 R14, P1, PT, R27, R14, RZ ;  /* 0x0000000e1b0e8210 */ /* 0x001fc60007f3e0ff */
[----:B------:R-:W2:Y:S02]  /*0c60*/  LDG.E R27, desc[UR14][R12.64+0x4] ;  /* 0x0000040e0c1b7981 */ /* 0x000ea4000c1e1900 */
[----:B------:R-:W-:Y:S02]  /*0c70*/  @!P0 IMAD.X R15, R28, 0x1, R15, P1 ;  /* 0x000000011c0f8824 */ /* 0x000fe400008e060f */
[----:B------:R-:W2:Y:S01]  /*0c80*/  LDG.E R8, desc[UR14][R12.64+0xc] ;  /* 0x00000c0e0c087981 */ /* 0x000ea2000c1e1900 */
[----:B-1----:R-:W-:-:S03]  /*0c90*/  IMAD.MOV.U32 R11, RZ, RZ, RZ ;  /* 0x000000ffff0b7224 */ /* 0x002fc600078e00ff */
[----:B------:R0:W2:Y:S04]  /*0ca0*/  LDG.E R28, desc[UR14][R12.64+0x8] ;  /* 0x0000080e0c1c7981 */ /* 0x0000a8000c1e1900 */
[----:B------:R-:W2:Y:S01]  /*0cb0*/  @!P0 LDG.E R11, desc[UR14][R14.64] ;  /* 0x0000000e0e0b8981 */ /* 0x000ea2000c1e1900 */
[----:B------:R-:W-:-:S04]  /*0cc0*/  UIADD3 UR4, UP0, UPT, UR4, -0x8, URZ ;  /* 0xfffffff804047890 */ /* 0x000fc8000ff1e0ff */
[----:B------:R-:W-:Y:S02]  /*0cd0*/  UIADD3.X UR7, UPT, UPT, UR7, -0x1, URZ, UP0, !UPT ;  /* 0xffffffff07077890 */ /* 0x000fe400087fe4ff */
[----:B------:R-:W-:-:S04]  /*0ce0*/  UISETP.NE.U32.AND UP0, UPT, UR4, URZ, UPT ;  /* 0x000000ff0400728c */ /* 0x000fc8000bf05070 */
[----:B------:R-:W-:Y:S01]  /*0cf0*/  UISETP.NE.AND.EX UP0, UPT, UR7, URZ, UPT, UP0 ;  /* 0x000000ff0700728c */ /* 0x000fe2000bf05300 */
[----:B0-----:R-:W-:Y:S02]  /*0d00*/  IADD3 R12, P1, PT, R12, 0x20, RZ ;  /* 0x000000200c0c7810 */ /* 0x001fe40007f3e0ff */
[----:B------:R-:W-:Y:S02]  /*0d10*/  IADD3 R7, P0, PT, R7, 0x8, RZ ;  /* 0x0000000807077810 */ /* 0x000fe40007f1e0ff */
[----:B------:R-:W-:Y:S01]  /*0d20*/  IADD3.X R2, PT, PT, R2, 0x8, RZ, P4, !PT ;  /* 0x0000000802027810 */ /* 0x000fe200027fe4ff */
[----:B------:R-:W-:Y:S02]  /*0d30*/  IMAD.X R13, RZ, RZ, R13, P1 ;  /* 0x000000ffff0d7224 */ /* 0x000fe400008e060d */
[----:B------:R-:W-:Y:S02]  /*0d40*/  IMAD.X R6, RZ, RZ, R6, P0 ;  /* 0x000000ffff067224 */ /* 0x000fe400000e0606 */
[----:B----4-:R-:W-:-:S04]  /*0d50*/  FFMA R17, R24, R20, R17 ;  /* 0x0000001418117223 */ /* 0x010fc80000000011 */
[----:B-----5:R-:W-:-:S04]  /*0d60*/  FFMA R26, R26, R23, R17 ;  /* 0x000000171a1a7223 */ /* 0x020fc80000000011 */
[----:B---3--:R-:W-:-:S04]  /*0d70*/  FFMA R25, R25, R22, R26 ;  /* 0x0000001619197223 */ /* 0x008fc8000000001a */
[----:B------:R-:W-:-:S04]  /*0d80*/  FFMA R16, R16, R21, R25 ;  /* 0x0000001510107223 */ /* 0x000fc80000000019 */
[----:B--2---:R-:W-:-:S04]  /*0d90*/  FFMA R27, R27, R18, R16 ;  /* 0x000000121b1b7223 */ /* 0x004fc80000000010 */
[----:B------:R-:W-:-:S04]  /*0da0*/  FFMA R19, R28, R19, R27 ;  /* 0x000000131c137223 */ /* 0x000fc8000000001b */
[----:B------:R-:W-:Y:S01]  /*0db0*/  FFMA R11, R8, R11, R19 ;  /* 0x0000000b080b7223 */ /* 0x000fe20000000013 */
[----:B------:R-:W-:Y:S06]  /*0dc0*/  BRA.U UP0, `(.L_x_2) ;  /* 0xfffffff500407547 */ /* 0x000fec000b83ffff */
.L_x_1:
[----:B------:R-:W-:Y:S05]  /*0dd0*/  BRA.U !UP1, `(.L_x_0) ;  /* 0x0000000909b47547 */ /* 0x000fea000b800000 */
[----:B------:R-:W0:Y:S01]  /*0de0*/  LDCU UR8, c[0x0][0x3a0] ;  /* 0x00007400ff0877ac */ /* 0x000e220008000800 */
[----:B------:R-:W-:-:S04]  /*0df0*/  UISETP.GE.U32.AND UP1, UPT, UR16, 0x4, UPT ;  /* 0x000000041000788c */ /* 0x000fc8000bf26070 */
[----:B------:R-:W-:Y:S02]  /*0e00*/  UISETP.GE.U32.AND.EX UP1, UPT, URZ, URZ, UPT, UP1 ;  /* 0x000000ffff00728c */ /* 0x000fe4000bf26110 */
[----:B0-----:R-:W-:-:S04]  /*0e10*/  ULOP3.LUT UR9, UR8, 0x3, URZ, 0xc0, !UPT ;  /* 0x0000000308097892 */ /* 0x001fc8000f8ec0ff */
[----:B------:R-:W-:-:S04]  /*0e20*/  UISETP.NE.U32.AND UP0, UPT, UR9, URZ, UPT ;  /* 0x000000ff0900728c */ /* 0x000fc8000bf05070 */
[----:B------:R-:W-:Y:S01]  /*0e30*/  UISETP.NE.AND.EX UP0, UPT, URZ, URZ, UPT, UP0 ;  /* 0x000000ffff00728c */ /* 0x000fe2000bf05300 */
[----:B------:R-:W-:Y:S10]  /*0e40*/  BRA.U !UP1, `(.L_x_3) ;  /* 0x0000000509587547 */ /* 0x000ff4000b800000 */
[----:B------:R-:W-:Y:S01]  /*0e50*/  IADD3 R19, P0, PT, R3, UR5, RZ ;  /* 0x0000000503137c10 */ /* 0x000fe2000ff1e0ff */
[----:B------:R-:W0:Y:S03]  /*0e60*/  LDCU.64 UR12, c[0x0][0x388] ;  /* 0x00007100ff0c77ac */ /* 0x000e260008000a00 */
[----:B------:R-:W-:Y:S02]  /*0e70*/  IADD3.X R16, PT, PT, R4, UR6, RZ, P0, !PT ;  /* 0x0000000604107c10 */ /* 0x000fe400087fe4ff */
[C---:B------:R-:W-:Y:S02]  /*0e80*/  IADD3 R7, P1, PT, R19.reuse, 0x1, RZ ;  /* 0x0000000113077810 */ /* 0x040fe40007f3e0ff */
[C---:B------:R-:W-:Y:S02]  /*0e90*/  ISETP.GE.U32.AND P0, PT, R19.reuse, UR10, PT ;  /* 0x0000000a13007c0c */ /* 0x040fe4000bf06070 */
[----:B------:R-:W-:Y:S01]  /*0ea0*/  SHF.R.S32.HI R2, RZ, 0x1f, R19 ;  /* 0x0000001fff027819 */ /* 0x000fe20000011413 */
[--C-:B------:R-:W-:Y:S01]  /*0eb0*/  IMAD.X R6, RZ, RZ, R16.reuse, P1 ;  /* 0x000000ffff067224 */ /* 0x100fe200008e0610 */
[----:B------:R-:W-:-:S02]  /*0ec0*/  SHF.R.U64 R5, R19, 0x1f, R16 ;  /* 0x0000001f13057819 */ /* 0x000fc40000001210 */
[----:B------:R-:W-:Y:S02]  /*0ed0*/  ISETP.GE.U32.AND.EX P0, PT, R2, UR11, PT, P0 ;  /* 0x0000000b02007c0c */ /* 0x000fe4000bf06100 */
[----:B------:R-:W-:Y:S02]  /*0ee0*/  LOP3.LUT R5, R5, 0x1, RZ, 0xc0, !PT ;  /* 0x0000000105057812 */ /* 0x000fe400078ec0ff */
[----:B------:R-:W-:Y:S01]  /*0ef0*/  SHF.R.U64 R2, R7, 0x1f, R6 ;  /* 0x0000001f07027819 */ /* 0x000fe20000001206 */
[----:B0-----:R-:W-:Y:S01]  /*0f00*/  ULEA UR4, UP1, UR5, UR12, 0x2 ;  /* 0x0000000c05047291 */ /* 0x001fe2000f8210ff */
[----:B------:R-:W-:Y:S02]  /*0f10*/  IADD3 R10, P3, PT, R19, 0x2, RZ ;  /* 0x00000002130a7810 */ /* 0x000fe40007f7e0ff */
[----:B------:R-:W-:Y:S01]  /*0f20*/  ISETP.EQ.U32.AND P2, PT, R5, 0x1, PT ;  /* 0x000000010500780c */ /* 0x000fe20003f42070 */
[----:B------:R-:W-:Y:S01]  /*0f30*/  ULEA.HI.X UR7, UR5, UR13, UR6, 0x2, UP1 ;  /* 0x0000000d05077291 */ /* 0x000fe200088f1406 */
[----:B------:R-:W-:Y:S01]  /*0f40*/  ISETP.GE.U32.AND P1, PT, R7, UR10, PT ;  /* 0x0000000a07007c0c */ /* 0x000fe2000bf26070 */
[----:B------:R-:W-:Y:S01]  /*0f50*/  IMAD.X R17, RZ, RZ, R16, P3 ;  /* 0x000000ffff117224 */ /* 0x000fe200018e0610 */
[----:B------:R-:W-:-:S02]  /*0f60*/  SHF.R.S32.HI R8, RZ, 0x1f, R7 ;  /* 0x0000001fff087819 */ /* 0x000fc40000011407 */
[----:B------:R-:W-:Y:S02]  /*0f70*/  LOP3.LUT R2, R2, 0x1, RZ, 0xc0, !PT ;  /* 0x0000000102027812 */ /* 0x000fe400078ec0ff */
[----:B------:R-:W-:Y:S02]  /*0f80*/  ISETP.EQ.U32.OR.EX P0, PT, RZ, RZ, P0, P2 ;  /* 0x000000ffff00720c */ /* 0x000fe40000702520 */
[----:B------:R-:W-:Y:S02]  /*0f90*/  ISETP.GE.U32.AND.EX P1, PT, R8, UR11, PT, P1 ;  /* 0x0000000b08007c0c */ /* 0x000fe4000bf26110 */
[----:B------:R-:W-:Y:S02]  /*0fa0*/  ISETP.EQ.U32.AND P2, PT, R2, 0x1, PT ;  /* 0x000000010200780c */ /* 0x000fe40003f42070 */
[----:B------:R-:W-:Y:S02]  /*0fb0*/  ISETP.GE.U32.AND P3, PT, R10, UR10, PT ;  /* 0x0000000a0a007c0c */ /* 0x000fe4000bf66070 */
[----:B------:R-:W-:-:S02]  /*0fc0*/  SHF.R.S32.HI R2, RZ, 0x1f, R10 ;  /* 0x0000001fff027819 */ /* 0x000fc4000001140a */
[----:B------:R-:W-:Y:S02]  /*0fd0*/  SHF.R.U64 R5, R10, 0x1f, R17 ;  /* 0x0000001f0a057819 */ /* 0x000fe40000001211 */
[----:B------:R-:W-:Y:S01]  /*0fe0*/  ISETP.EQ.U32.OR.EX P1, PT, RZ, RZ, P1, P2 ;  /* 0x000000ffff00720c */ /* 0x000fe20000f22520 */
[----:B------:R-:W0:Y:S01]  /*0ff0*/  @!P0 LDC.64 R14, c[0x0][0x380] ;  /* 0x0000e000ff0e8b82 */ /* 0x000e220000000a00 */
[----:B------:R-:W-:Y:S01]  /*1000*/  ISETP.GE.U32.AND.EX P2, PT, R2, UR11, PT, P3 ;  /* 0x0000000b02007c0c */ /* 0x000fe2000bf46130 */
[----:B------:R-:W-:Y:S01]  /*1010*/  @!P0 IMAD.SHL.U32 R21, R19, 0x4, RZ ;  /* 0x0000000413158824 */ /* 0x000fe200078e00ff */
[----:B------:R-:W-:Y:S02]  /*1020*/  LOP3.LUT R5, R5, 0x1, RZ, 0xc0, !PT ;  /* 0x0000000105057812 */ /* 0x000fe400078ec0ff */
[----:B------:R-:W-:Y:S02]  /*1030*/  IADD3 R2, P4, PT, R19, 0x3, RZ ;  /* 0x0000000313027810 */ /* 0x000fe40007f9e0ff */
[----:B------:R-:W-:-:S02]  /*1040*/  ISETP.EQ.U32.AND P3, PT, R5, 0x1, PT ;  /* 0x000000010500780c */ /* 0x000fc40003f62070 */
[----:B------:R-:W-:Y:S01]  /*1050*/  SHF.R.S32.HI R9, RZ, 0x1f, R2 ;  /* 0x0000001fff097819 */ /* 0x000fe20000011402 */
[----:B------:R-:W-:Y:S01]  /*1060*/  IMAD.X R5, RZ, RZ, R16, P4 ;  /* 0x000000ffff057224 */ /* 0x000fe200020e0610 */
[----:B------:R-:W-:Y:S01]  /*1070*/  ISETP.EQ.U32.OR.EX P2, PT, RZ, RZ, P2, P3 ;  /* 0x000000ffff00720c */ /* 0x000fe20001742530 */
[----:B------:R-:W1:Y:S01]  /*1080*/  @!P1 LDC.64 R12, c[0x0][0x380] ;  /* 0x0000e000ff0c9b82 */ /* 0x000e620000000a00 */
[C---:B------:R-:W-:Y:S02]  /*1090*/  ISETP.GE.U32.AND P3, PT, R2.reuse, UR10, PT ;  /* 0x0000000a02007c0c */ /* 0x040fe4000bf66070 */
[----:B------:R-:W-:Y:S02]  /*10a0*/  SHF.R.U64 R8, R2, 0x1f, R5 ;  /* 0x0000001f02087819 */ /* 0x000fe40000001205 */
[----:B------:R-:W-:Y:S02]  /*10b0*/  ISETP.GE.U32.AND.EX P3, PT, R9, UR11, PT, P3 ;  /* 0x0000000b09007c0c */ /* 0x000fe4000bf66130 */
[----:B------:R-:W-:-:S02]  /*10c0*/  LOP3.LUT R8, R8, 0x1, RZ, 0xc0, !PT ;  /* 0x0000000108087812 */ /* 0x000fc400078ec0ff */
[----:B------:R-:W-:Y:S01]  /*10d0*/  @!P0 SHF.L.U64.HI R18, R19, 0x2, R16 ;  /* 0x0000000213128819 */ /* 0x000fe20000010210 */
[C---:B------:R-:W-:Y:S01]  /*10e0*/  @!P1 IMAD.SHL.U32 R19, R7.reuse, 0x4, RZ ;  /* 0x0000000407139824 */ /* 0x040fe200078e00ff */
[----:B------:R-:W-:Y:S02]  /*10f0*/  ISETP.EQ.U32.AND P4, PT, R8, 0x1, PT ;  /* 0x000000010800780c */ /* 0x000fe40003f82070 */
[----:B------:R-:W2:Y:S01]  /*1100*/  @!P2 LDC.64 R8, c[0x0][0x380] ;  /* 0x0000e000ff08ab82 */ /* 0x000ea20000000a00 */
[----:B------:R-:W-:Y:S02]  /*1110*/  @!P1 SHF.L.U64.HI R16, R7, 0x2, R6 ;  /* 0x0000000207109819 */ /* 0x000fe40000010206 */
[----:B------:R-:W-:Y:S02]  /*1120*/  ISETP.EQ.U32.OR.EX P3, PT, RZ, RZ, P3, P4 ;  /* 0x000000ffff00720c */ /* 0x000fe40001f62540 */
[----:B------:R-:W-:Y:S02]  /*1130*/  @!P0 LOP3.LUT R21, R21, 0xfffffffc, RZ, 0xc0, !PT ;  /* 0xfffffffc15158812 */ /* 0x000fe400078ec0ff */
[----:B------:R-:W-:-:S02]  /*1140*/  @!P0 LOP3.LUT R18, R18, 0x1, RZ, 0xc0, !PT ;  /* 0x0000000112128812 */ /* 0x000fc400078ec0ff */
[----:B0-----:R-:W-:Y:S02]  /*1150*/  @!P0 IADD3 R14, P4, PT, R21, R14, RZ ;  /* 0x0000000e150e8210 */ /* 0x001fe40007f9e0ff */
[C---:B------:R-:W-:Y:S01]  /*1160*/  @!P2 SHF.L.U64.HI R22, R10.reuse, 0x2, R17 ;  /* 0x000000020a16a819 */ /* 0x040fe20000010211 */
[----:B------:R-:W-:Y:S01]  /*1170*/  @!P2 IMAD.SHL.U32 R17, R10, 0x4, RZ ;  /* 0x000000040a11a824 */ /* 0x000fe200078e00ff */
[----:B------:R-:W-:Y:S01]  /*1180*/  @!P1 LOP3.LUT R19, R19, 0xfffffffc, RZ, 0xc0, !PT ;  /* 0xfffffffc13139812 */ /* 0x000fe200078ec0ff */
[----:B------:R-:W-:Y:S01]  /*1190*/  IMAD.MOV.U32 R10, RZ, RZ, RZ ;  /* 0x000000ffff0a7224 */ /* 0x000fe200078e00ff */
[----:B------:R-:W-:Y:S01]  /*11a0*/  @!P1 LOP3.LUT R16, R16, 0x1, RZ, 0xc0, !PT ;  /* 0x0000000110109812 */ /* 0x000fe200078ec0ff */
[----:B------:R-:W0:Y:S01]  /*11b0*/  @!P3 LDC.64 R6, c[0x0][0x380] ;  /* 0x0000e000ff06bb82 */ /* 0x000e220000000a00 */
[----:B------:R-:W-:Y:S01]  /*11c0*/  @!P0 IMAD.X R15, R18, 0x1, R15, P4 ;  /* 0x00000001120f8824 */ /* 0x000fe200020e060f */
[----:B-1----:R-:W-:Y:S02]  /*11d0*/  @!P1 IADD3 R12, P4, PT, R19, R12, RZ ;  /* 0x0000000c130c9210 */ /* 0x002fe40007f9e0ff */
[----:B------:R-:W-:-:S02]  /*11e0*/  @!P2 LOP3.LUT R17, R17, 0xfffffffc, RZ, 0xc0, !PT ;  /* 0xfffffffc1111a812 */ /* 0x000fc400078ec0ff */
[C---:B------:R-:W-:Y:S01]  /*11f0*/  @!P3 SHF.L.U64.HI R20, R2.reuse, 0x2, R5 ;  /* 0x000000020214b819 */ /* 0x040fe20000010205 */
[----:B------:R1:W3:Y:S01]  /*1200*/  @!P0 LDG.E R10, desc[UR14][R14.64] ;  /* 0x0000000e0e0a8981 */ /* 0x0002e2000c1e1900 */
[----:B------:R-:W-:Y:S01]  /*1210*/  @!P3 IMAD.SHL.U32 R5, R2, 0x4, RZ ;  /* 0x000000040205b824 */ /* 0x000fe200078e00ff */
[----:B--2---:R-:W-:Y:S01]  /*1220*/  @!P2 IADD3 R8, P0, PT, R17, R8, RZ ;  /* 0x000000081108a210 */ /* 0x004fe20007f1e0ff */
[----:B------:R-:W-:Y:S01]  /*1230*/  @!P1 IMAD.X R13, R16, 0x1, R13, P4 ;  /* 0x00000001100d9824 */ /* 0x000fe200020e060d */
[----:B------:R-:W-:Y:S01]  /*1240*/  @!P2 LOP3.LUT R22, R22, 0x1, RZ, 0xc0, !PT ;  /* 0x000000011616a812 */ /* 0x000fe200078ec0ff */
[----:B------:R-:W-:Y:S02]  /*1250*/  IMAD.U32 R16, RZ, RZ, UR4 ;  /* 0x00000004ff107e24 */ /* 0x000fe4000f8e00ff */
[----:B------:R-:W-:Y:S01]  /*1260*/  IMAD.U32 R17, RZ, RZ, UR7 ;  /* 0x00000007ff117e24 */ /* 0x000fe2000f8e00ff */
[----:B------:R-:W-:Y:S01]  /*1270*/  @!P3 LOP3.LUT R5, R5, 0xfffffffc, RZ, 0xc0, !PT ;  /* 0xfffffffc0505b812 */ /* 0x000fe200078ec0ff */
[----:B------:R-:W-:Y:S01]  /*1280*/  IMAD.MOV.U32 R18, RZ, RZ, RZ ;  /* 0x000000ffff127224 */ /* 0x000fe200078e00ff */
[----:B-1----:R-:W-:Y:S01]  /*1290*/  CS2R R14, SRZ ;  /* 0x00000000000e7805 */ /* 0x002fe2000001ff00 */
[----:B------:R-:W-:Y:S01]  /*12a0*/  @!P2 IMAD.X R9, R22, 0x1, R9, P0 ;  /* 0x000000011609a824 */ /* 0x000fe200000e0609 */
[----:B------:R-:W3:Y:S01]  /*12b0*/  LDG.E R2, desc[UR14][R16.64] ;  /* 0x0000000e10027981 */ /* 0x000ee2000c1e1900 */
[----:B------:R-:W-:-:S03]  /*12c0*/  @!P3 LOP3.LUT R20, R20, 0x1, RZ, 0xc0, !PT ;  /* 0x000000011414b812 */ /* 0x000fc600078ec0ff */
[----:B------:R-:W2:Y:S01]  /*12d0*/  @!P1 LDG.E R18, desc[UR14][R12.64] ;  /* 0x0000000e0c129981 */ /* 0x000ea2000c1e1900 */
[----:B0-----:R-:W-:-:S03]  /*12e0*/  @!P3 IADD3 R6, P0, PT, R5, R6, RZ ;  /* 0x000000060506b210 */ /* 0x001fc60007f1e0ff */
[----:B------:R-:W2:Y:S02]  /*12f0*/  LDG.E R5, desc[UR14][R16.64+0x4] ;  /* 0x0000040e10057981 */ /* 0x000ea4000c1e1900 */
[----:B------:R-:W-:Y:S02]  /*1300*/  @!P3 IMAD.X R7, R20, 0x1, R7, P0 ;  /* 0x000000011407b824 */ /* 0x000fe400000e0607 */
[----:B------:R-:W4:Y:S04]  /*1310*/  @!P2 LDG.E R14, desc[UR14][R8.64] ;  /* 0x0000000e080ea981 */ /* 0x000f28000c1e1900 */
[----:B------:R-:W4:Y:S04]  /*1320*/  LDG.E R13, desc[UR14][R16.64+0x8] ;  /* 0x0000080e100d7981 */ /* 0x000f28000c1e1900 */
[----:B------:R-:W5:Y:S04]  /*1330*/  LDG.E R12, desc[UR14][R16.64+0xc] ;  /* 0x00000c0e100c7981 */ /* 0x000f68000c1e1900 */
[----:B------:R-:W5:Y:S01]  /*1340*/  @!P3 LDG.E R15, desc[UR14][R6.64] ;  /* 0x0000000e060fb981 */ /* 0x000f62000c1e1900 */
[----:B------:R-:W-:-:S04]  /*1350*/  UIADD3 UR5, UP1, UPT, UR5, 0x4, URZ ;  /* 0x0000000405057890 */ /* 0x000fc8000ff3e0ff */
[----:B------:R-:W-:Y:S01]  /*1360*/  UIADD3.X UR6, UPT, UPT, URZ, UR6, URZ, UP1, !UPT ;  /* 0x00000006ff067290 */ /* 0x000fe20008ffe4ff */
[----:B---3--:R-:W-:-:S04]  /*1370*/  FFMA R2, R2, R10, R11 ;  /* 0x0000000a02027223 */ /* 0x008fc8000000000b */
[----:B--2---:R-:W-:-:S04]  /*1380*/  FFMA R2, R5, R18, R2 ;  /* 0x0000001205027223 */ /* 0x004fc80000000002 */
[----:B----4-:R-:W-:-:S04]  /*1390*/  FFMA R13, R13, R14, R2 ;  /* 0x0000000e0d0d7223 */ /* 0x010fc80000000002 */
[----:B-----5:R-:W-:-:S07]  /*13a0*/  FFMA R11, R12, R15, R13 ;  /* 0x0000000f0c0b7223 */ /* 0x020fce000000000d */
.L_x_3:
[----:B------:R-:W-:Y:S05]  /*13b0*/  BRA.U !UP0, `(.L_x_0) ;  /* 0x00000005083c7547 */ /* 0x000fea000b800000 */
[----:B------:R-:W-:Y:S02]  /*13c0*/  UISETP.NE.U32.AND UP1, UPT, UR9, 0x1, UPT ;  /* 0x000000010900788c */ /* 0x000fe4000bf25070 */
[----:B------:R-:W-:Y:S02]  /*13d0*/  ULOP3.LUT UR4, UR8, 0x1, URZ, 0xc0, !UPT ;  /* 0x0000000108047892 */ /* 0x000fe4000f8ec0ff */
[----:B------:R-:W-:Y:S02]  /*13e0*/  UISETP.NE.AND.EX UP1, UPT, URZ, URZ, UPT, UP1 ;  /* 0x000000ffff00728c */ /* 0x000fe4000bf25310 */
[----:B------:R-:W-:-:S04]  /*13f0*/  UISETP.NE.U32.AND UP0, UPT, UR4, 0x1, UPT ;  /* 0x000000010400788c */ /* 0x000fc8000bf05070 */
[----:B------:R-:W-:-:S03]  /*1400*/  UISETP.NE.U32.AND.EX UP0, UPT, URZ, URZ, UPT, UP0 ;  /* 0x000000ffff00728c */ /* 0x000fc6000bf05100 */
[----:B------:R-:W-:Y:S08]  /*1410*/  BRA.U !UP1, `(.L_x_4) ;  /* 0x0000000109bc7547 */ /* 0x000ff0000b800000 */
[----:B------:R-:W-:Y:S01]  /*1420*/  IADD3 R12, P0, PT, R3, UR5, RZ ;  /* 0x00000005030c7c10 */ /* 0x000fe2000ff1e0ff */
[----:B------:R-:W0:Y:S03]  /*1430*/  LDCU.64 UR8, c[0x0][0x388] ;  /* 0x00007100ff0877ac */ /* 0x000e260008000a00 */
[----:B------:R-:W-:Y:S02]  /*1440*/  IADD3.X R17, PT, PT, R4, UR6, RZ, P0, !PT ;  /* 0x0000000604117c10 */ /* 0x000fe400087fe4ff */
[C---:B------:R-:W-:Y:S02]  /*1450*/  IADD3 R10, P1, PT, R12.reuse, 0x1, RZ ;  /* 0x000000010c0a7810 */ /* 0x040fe40007f3e0ff */
[C-C-:B------:R-:W-:Y:S02]  /*1460*/  SHF.R.U64 R5, R12.reuse, 0x1f, R17.reuse ;  /* 0x0000001f0c057819 */ /* 0x140fe40000001211 */
[----:B------:R-:W-:Y:S01]  /*1470*/  ISETP.GE.U32.AND P0, PT, R12, UR10, PT ;  /* 0x0000000a0c007c0c */ /* 0x000fe2000bf06070 */
[----:B------:R-:W-:Y:S01]  /*1480*/  IMAD.X R15, RZ, RZ, R17, P1 ;  /* 0x000000ffff0f7224 */ /* 0x000fe200008e0611 */
[----:B------:R-:W-:-:S02]  /*1490*/  SHF.R.S32.HI R2, RZ, 0x1f, R12 ;  /* 0x0000001fff027819 */ /* 0x000fc4000001140c */
[----:B------:R-:W-:Y:S02]  /*14a0*/  LOP3.LUT R5, R5, 0x1, RZ, 0xc0, !PT ;  /* 0x0000000105057812 */ /* 0x000fe400078ec0ff */
[----:B------:R-:W-:Y:S02]  /*14b0*/  ISETP.GE.U32.AND.EX P0, PT, R2, UR11, PT, P0 ;  /* 0x0000000b02007c0c */ /* 0x000fe4000bf06100 */
[C---:B------:R-:W-:Y:S01]  /*14c0*/  SHF.R.U64 R2, R10.reuse, 0x1f, R15 ;  /* 0x0000001f0a027819 */ /* 0x040fe2000000120f */
[----:B0-----:R-:W-:Y:S01]  /*14d0*/  ULEA UR8, UP1, UR5, UR8, 0x2 ;  /* 0x0000000805087291 */ /* 0x001fe2000f8210ff */
[----:B------:R-:W-:Y:S02]  /*14e0*/  ISETP.EQ.U32.AND P1, PT, R5, 0x1, PT ;  /* 0x000000010500780c */ /* 0x000fe40003f22070 */
[----:B------:R-:W-:Y:S01]  /*14f0*/  ISETP.GE.U32.AND P2, PT, R10, UR10, PT ;  /* 0x0000000a0a007c0c */ /* 0x000fe2000bf46070 */
[----:B------:R-:W-:Y:S01]  /*1500*/  ULEA.HI.X UR9, UR5, UR9, UR6, 0x2, UP1 ;  /* 0x0000000905097291 */ /* 0x000fe200088f1406 */
[----:B------:R-:W-:-:S02]  /*1510*/  SHF.R.S32.HI R5, RZ, 0x1f, R10 ;  /* 0x0000001fff057819 */ /* 0x000fc4000001140a */
[----:B------:R-:W-:Y:S02]  /*1520*/  LOP3.LUT R2, R2, 0x1, RZ, 0xc0, !PT ;  /* 0x0000000102027812 */ /* 0x000fe400078ec0ff */
[----:B------:R-:W-:Y:S02]  /*1530*/  ISETP.EQ.U32.OR.EX P0, PT, RZ, RZ, P0, P1 ;  /* 0x000000ffff00720c */ /* 0x000fe40000702510 */
[----:B------:R-:W-:Y:S02]  /*1540*/  ISETP.GE.U32.AND.EX P1, PT, R5, UR11, PT, P2 ;  /* 0x0000000b05007c0c */ /* 0x000fe4000bf26120 */
[----:B------:R-:W-:-:S04]  /*1550*/  ISETP.EQ.U32.AND P2, PT, R2, 0x1, PT ;  /* 0x000000010200780c */ /* 0x000fc80003f42070 */
[----:B------:R-:W-:-:S05]  /*1560*/  ISETP.EQ.U32.OR.EX P1, PT, RZ, RZ, P1, P2 ;  /* 0x000000ffff00720c */ /* 0x000fca0000f22520 */
[----:B------:R-:W0:Y:S01]  /*1570*/  @!P0 LDC.64 R8, c[0x0][0x380] ;  /* 0x0000e000ff088b82 */ /* 0x000e220000000a00 */
[C---:B------:R-:W-:Y:S01]  /*1580*/  @!P0 IMAD.SHL.U32 R13, R12.reuse, 0x4, RZ ;  /* 0x000000040c0d8824 */ /* 0x040fe200078e00ff */
[----:B------:R-:W-:Y:S01]  /*1590*/  @!P0 SHF.L.U64.HI R2, R12, 0x2, R17 ;  /* 0x000000020c028819 */ /* 0x000fe20000010211 */
[----:B------:R-:W-:-:S03]  /*15a0*/  IMAD.U32 R12, RZ, RZ, UR8 ;  /* 0x00000008ff0c7e24 */ /* 0x000fc6000f8e00ff */
[----:B------:R-:W-:Y:S02]  /*15b0*/  @!P0 LOP3.LUT R13, R13, 0xfffffffc, RZ, 0xc0, !PT ;  /* 0xfffffffc0d0d8812 */ /* 0x000fe400078ec0ff */
[----:B------:R-:W1:Y:S01]  /*15c0*/  @!P1 LDC.64 R6, c[0x0][0x380] ;  /* 0x0000e000ff069b82 */ /* 0x000e620000000a00 */
[----:B------:R-:W-:Y:S01]  /*15d0*/  @!P1 IMAD.SHL.U32 R5, R10, 0x4, RZ ;  /* 0x000000040a059824 */ /* 0x000fe200078e00ff */
[----:B------:R-:W-:Y:S02]  /*15e0*/  @!P0 LOP3.LUT R2, R2, 0x1, RZ, 0xc0, !PT ;  /* 0x0000000102028812 */ /* 0x000fe400078ec0ff */
[----:B------:R-:W-:Y:S02]  /*15f0*/  @!P1 SHF.L.U64.HI R10, R10, 0x2, R15 ;  /* 0x000000020a0a9819 */ /* 0x000fe4000001020f */
[----:B------:R-:W-:Y:S02]  /*1600*/  @!P1 LOP3.LUT R5, R5, 0xfffffffc, RZ, 0xc0, !PT ;  /* 0xfffffffc05059812 */ /* 0x000fe400078ec0ff */
[----:B------:R-:W-:-:S02]  /*1610*/  @!P1 LOP3.LUT R10, R10, 0x1, RZ, 0xc0, !PT ;  /* 0x000000010a0a9812 */ /* 0x000fc400078ec0ff */
[----:B0-----:R-:W-:Y:S01]  /*1620*/  @!P0 IADD3 R8, P2, PT, R13, R8, RZ ;  /* 0x000000080d088210 */ /* 0x001fe20007f5e0ff */
[----:B------:R-:W-:-:S04]  /*1630*/  IMAD.U32 R13, RZ, RZ, UR9 ;  /* 0x00000009ff0d7e24 */ /* 0x000fc8000f8e00ff */
[----:B------:R-:W-:Y:S01]  /*1640*/  @!P0 IMAD.X R9, R2, 0x1, R9, P2 ;  /* 0x0000000102098824 */ /* 0x000fe200010e0609 */
[----:B------:R-:W2:Y:S01]  /*1650*/  LDG.E R14, desc[UR14][R12.64+0x4] ;  /* 0x0000040e0c0e7981 */ /* 0x000ea2000c1e1900 */
[----:B------:R-:W-:Y:S01]  /*1660*/  IMAD.MOV.U32 R2, RZ, RZ, RZ ;  /* 0x000000ffff027224 */ /* 0x000fe200078e00ff */
[----:B-1----:R-:W-:Y:S01]  /*1670*/  @!P1 IADD3 R6, P2, PT, R5, R6, RZ ;  /* 0x0000000605069210 */ /* 0x002fe20007f5e0ff */
[----:B------:R-:W-:-:S04]  /*1680*/  IMAD.MOV.U32 R5, RZ, RZ, RZ ;  /* 0x000000ffff057224 */ /* 0x000fc800078e00ff */
[----:B------:R-:W-:Y:S01]  /*1690*/  @!P1 IMAD.X R7, R10, 0x1, R7, P2 ;  /* 0x000000010a079824 */ /* 0x000fe200010e0607 */
[----:B------:R-:W3:Y:S04]  /*16a0*/  @!P0 LDG.E R2, desc[UR14][R8.64] ;  /* 0x0000000e08028981 */ /* 0x000ee8000c1e1900 */
[----:B------:R-:W3:Y:S04]  /*16b0*/  LDG.E R10, desc[UR14][R12.64] ;  /* 0x0000000e0c0a7981 */ /* 0x000ee8000c1e1900 */
[----:B------:R-:W2:Y:S01]  /*16c0*/  @!P1 LDG.E R5, desc[UR14][R6.64] ;  /* 0x0000000e06059981 */ /* 0x000ea2000c1e1900 */
[----:B------:R-:W-:-:S04]  /*16d0*/  UIADD3 UR5, UP1, UPT, UR5, 0x2, URZ ;  /* 0x0000000205057890 */ /* 0x000fc8000ff3e0ff */
[----:B------:R-:W-:Y:S01]  /*16e0*/  UIADD3.X UR6, UPT, UPT, URZ, UR6, URZ, UP1, !UPT ;  /* 0x00000006ff067290 */ /* 0x000fe20008ffe4ff */
[----:B---3--:R-:W-:-:S04]  /*16f0*/  FFMA R11, R10, R2, R11 ;  /* 0x000000020a0b7223 */ /* 0x008fc8000000000b */
[----:B--2---:R-:W-:-:S07]  /*1700*/  FFMA R11, R14, R5, R11 ;  /* 0x000000050e0b7223 */ /* 0x004fce000000000b */
.L_x_4:
[----:B------:R-:W-:Y:S05]  /*1710*/  BRA.U UP0, `(.L_x_0) ;  /* 0x0000000100647547 */ /* 0x000fea000b800000 */
[----:B------:R-:W-:Y:S01]  /*1720*/  IADD3 R6, P0, PT, R3, UR5, RZ ;  /* 0x0000000503067c10 */ /* 0x000fe2000ff1e0ff */
[----:B------:R-:W0:Y:S03]  /*1730*/  LDCU.64 UR8, c[0x0][0x388] ;  /* 0x00007100ff0877ac */ /* 0x000e260008000a00 */
[----:B------:R-:W-:Y:S02]  /*1740*/  IADD3.X R5, PT, PT, R4, UR6, RZ, P0, !PT ;  /* 0x0000000604057c10 */ /* 0x000fe400087fe4ff */
[C---:B------:R-:W-:Y:S02]  /*1750*/  ISETP.GE.U32.AND P0, PT, R6.reuse, UR10, PT ;  /* 0x0000000a06007c0c */ /* 0x040fe4000bf06070 */
[----:B------:R-:W-:Y:S02]  /*1760*/  SHF.R.U64 R2, R6, 0x1f, R5 ;  /* 0x0000001f06027819 */ /* 0x000fe40000001205 */
[----:B------:R-:W-:-:S02]  /*1770*/  SHF.R.S32.HI R3, RZ, 0x1f, R6 ;  /* 0x0000001fff037819 */ /* 0x000fc40000011406 */
[----:B------:R-:W-:Y:S02]  /*1780*/  LOP3.LUT R2, R2, 0x1, RZ, 0xc0, !PT ;  /* 0x0000000102027812 */ /* 0x000fe400078ec0ff */
[----:B------:R-:W-:Y:S02]  /*1790*/  ISETP.GE.U32.AND.EX P0, PT, R3, UR11, PT, P0 ;  /* 0x0000000b03007c0c */ /* 0x000fe4000bf06100 */
[----:B------:R-:W-:Y:S01]  /*17a0*/  ISETP.EQ.U32.AND P1, PT, R2, 0x1, PT ;  /* 0x000000010200780c */ /* 0x000fe20003f22070 */
[----:B0-----:R-:W-:-:S03]  /*17b0*/  ULEA UR4, UP0, UR5, UR8, 0x2 ;  /* 0x0000000805047291 */ /* 0x001fc6000f8010ff */
[----:B------:R-:W-:Y:S01]  /*17c0*/  ISETP.EQ.U32.OR.EX P0, PT, RZ, RZ, P0, P1 ;  /* 0x000000ffff00720c */ /* 0x000fe20000702510 */
[----:B------:R-:W-:Y:S02]  /*17d0*/  ULEA.HI.X UR5, UR5, UR9, UR6, 0x2, UP0 ;  /* 0x0000000905057291 */ /* 0x000fe400080f1406 */
[----:B------:R-:W-:-:S10]  /*17e0*/  IMAD.U32 R4, RZ, RZ, UR4 ;  /* 0x00000004ff047e24 */ /* 0x000fd4000f8e00ff */
[----:B------:R-:W0:Y:S01]  /*17f0*/  @!P0 LDC.64 R8, c[0x0][0x380] ;  /* 0x0000e000ff088b82 */ /* 0x000e220000000a00 */
[C---:B------:R-:W-:Y:S01]  /*1800*/  @!P0 IMAD.SHL.U32 R3, R6.reuse, 0x4, RZ ;  /* 0x0000000406038824 */ /* 0x040fe200078e00ff */
[----:B------:R-:W-:Y:S01]  /*1810*/  @!P0 SHF.L.U64.HI R6, R6, 0x2, R5 ;  /* 0x0000000206068819 */ /* 0x000fe20000010205 */
[----:B------:R-:W-:-:S03]  /*1820*/  IMAD.U32 R5, RZ, RZ, UR5 ;  /* 0x00000005ff057e24 */ /* 0x000fc6000f8e00ff */
[----:B------:R-:W-:Y:S02]  /*1830*/  @!P0 LOP3.LUT R3, R3, 0xfffffffc, RZ, 0xc0, !PT ;  /* 0xfffffffc03038812 */ /* 0x000fe400078ec0ff */
[----:B------:R-:W-:Y:S01]  /*1840*/  @!P0 LOP3.LUT R6, R6, 0x1, RZ, 0xc0, !PT ;  /* 0x0000000106068812 */ /* 0x000fe200078ec0ff */
[----:B------:R-:W2:Y:S01]  /*1850*/  LDG.E R4, desc[UR14][R4.64] ;  /* 0x0000000e04047981 */ /* 0x000ea2000c1e1900 */
[----:B0-----:R-:W-:-:S05]  /*1860*/  @!P0 IADD3 R2, P1, PT, R3, R8, RZ ;  /* 0x0000000803028210 */ /* 0x001fca0007f3e0ff */
[----:B------:R-:W-:Y:S02]  /*1870*/  @!P0 IMAD.X R3, R6, 0x1, R9, P1 ;  /* 0x0000000106038824 */ /* 0x000fe400008e0609 */
[----:B------:R-:W-:-:S06]  /*1880*/  IMAD.MOV.U32 R6, RZ, RZ, RZ ;  /* 0x000000ffff067224 */ /* 0x000fcc00078e00ff */
[----:B------:R-:W2:Y:S02]  /*1890*/  @!P0 LDG.E R6, desc[UR14][R2.64] ;  /* 0x0000000e02068981 */ /* 0x000ea4000c1e1900 */
[----:B--2---:R-:W-:-:S07]  /*18a0*/  FFMA R11, R4, R6, R11 ;  /* 0x00000006040b7223 */ /* 0x004fce000000000b */
.L_x_0:
[----:B------:R-:W0:Y:S02]  /*18b0*/  LDCU.64 UR4, c[0x0][0x390] ;  /* 0x00007200ff0477ac */ /* 0x000e240008000a00 */
[----:B0-----:R-:W-:-:S04]  /*18c0*/  LEA R2, P0, R0, UR4, 0x2 ;  /* 0x0000000400027c11 */ /* 0x001fc8000f8010ff */
[----:B------:R-:W-:-:S05]  /*18d0*/  LEA.HI.X R3, R0, UR5, RZ, 0x2, P0 ;  /* 0x0000000500037c11 */ /* 0x000fca00080f14ff */
[----:B------:R-:W-:Y:S01]  /*18e0*/  STG.E desc[UR14][R2.64], R11 ;  /* 0x0000000b02007986 */ /* 0x000fe2000c10190e */
[----:B------:R-:W-:Y:S05]  /*18f0*/  EXIT ;  /* 0x000000000000794d */ /* 0x000fea0003800000 */
.L_x_5:
[----:B------:R-:W-:-:S00]  /*1900*/  BRA `(.L_x_5) ;  /* 0xfffffffc00fc7947 */ /* 0x000fc0000383ffff */
[----:B------:R-:W-:-:S00]  /*1910*/  NOP ;  /* 0x0000000000007918 */ /* 0x000fc00000000000 */
        /* <DEDUP_REMOVED lines=14> */
.L_x_6:


//--------------------- .nv.shared.reserved.0     --------------------------
	.section	.nv.shared.reserved.0,"aw",@nobits
	.weak		__nv_reservedSMEM_offset_0_alias
	.size		__nv_reservedSMEM_offset_0_alias, 0, 64
	.other		__nv_reservedSMEM_offset_0_alias,@"STO_CUDA_RESERVED_SHARED STV_DEFAULT"
__nv_reservedSMEM_offset_0_alias:
	.zero		0
	.zero		64


//--------------------- .nv.constant0._Z23reference_conv1d_kernelPfS_S_mm --------------------------
	.section	.nv.constant0._Z23reference_conv1d_kernelPfS_S_mm,"a",@progbits
	.sectionflags	@""
	.align	4
.nv.constant0._Z23reference_conv1d_kernelPfS_S_mm:
	.zero		936


//--------------------- SYMBOLS --------------------------

	.type		.nv.reservedSmem.offset0,@object
	.size		.nv.reservedSmem.offset0,0x4
